//
// Generated by NVIDIA NVVM Compiler
//
// Compiler Build ID: CL-36424714
// Cuda compilation tools, release 13.0, V13.0.88
// Based on NVVM 20.0.0
//

.version 9.0
.target sm_100
.address_size 64

	// .globl	_Z3mulP6float2S0_S0_PiS1_iiiiiiii

.visible .entry _Z3mulP6float2S0_S0_PiS1_iiiiiiii(
	.param .u64 .ptr .align 1 _Z3mulP6float2S0_S0_PiS1_iiiiiiii_param_0,
	.param .u64 .ptr .align 1 _Z3mulP6float2S0_S0_PiS1_iiiiiiii_param_1,
	.param .u64 .ptr .align 1 _Z3mulP6float2S0_S0_PiS1_iiiiiiii_param_2,
	.param .u64 .ptr .align 1 _Z3mulP6float2S0_S0_PiS1_iiiiiiii_param_3,
	.param .u64 .ptr .align 1 _Z3mulP6float2S0_S0_PiS1_iiiiiiii_param_4,
	.param .u32 _Z3mulP6float2S0_S0_PiS1_iiiiiiii_param_5,
	.param .u32 _Z3mulP6float2S0_S0_PiS1_iiiiiiii_param_6,
	.param .u32 _Z3mulP6float2S0_S0_PiS1_iiiiiiii_param_7,
	.param .u32 _Z3mulP6float2S0_S0_PiS1_iiiiiiii_param_8,
	.param .u32 _Z3mulP6float2S0_S0_PiS1_iiiiiiii_param_9,
	.param .u32 _Z3mulP6float2S0_S0_PiS1_iiiiiiii_param_10,
	.param .u32 _Z3mulP6float2S0_S0_PiS1_iiiiiiii_param_11,
	.param .u32 _Z3mulP6float2S0_S0_PiS1_iiiiiiii_param_12
)
{
	.reg .pred 	%p<9>;
	.reg .b32 	%r<54>;
	.reg .b32 	%f<15>;
	.reg .b64 	%rd<21>;

	ld.param.u64 	%rd1, [_Z3mulP6float2S0_S0_PiS1_iiiiiiii_param_0];
	ld.param.u64 	%rd2, [_Z3mulP6float2S0_S0_PiS1_iiiiiiii_param_1];
	ld.param.u64 	%rd3, [_Z3mulP6float2S0_S0_PiS1_iiiiiiii_param_2];
	ld.param.u64 	%rd4, [_Z3mulP6float2S0_S0_PiS1_iiiiiiii_param_3];
	ld.param.u64 	%rd5, [_Z3mulP6float2S0_S0_PiS1_iiiiiiii_param_4];
	ld.param.u32 	%r15, [_Z3mulP6float2S0_S0_PiS1_iiiiiiii_param_5];
	ld.param.u32 	%r8, [_Z3mulP6float2S0_S0_PiS1_iiiiiiii_param_6];
	ld.param.u32 	%r9, [_Z3mulP6float2S0_S0_PiS1_iiiiiiii_param_7];
	ld.param.u32 	%r10, [_Z3mulP6float2S0_S0_PiS1_iiiiiiii_param_8];
	ld.param.u32 	%r11, [_Z3mulP6float2S0_S0_PiS1_iiiiiiii_param_9];
	ld.param.u32 	%r12, [_Z3mulP6float2S0_S0_PiS1_iiiiiiii_param_10];
	ld.param.u32 	%r13, [_Z3mulP6float2S0_S0_PiS1_iiiiiiii_param_11];
	ld.param.u32 	%r14, [_Z3mulP6float2S0_S0_PiS1_iiiiiiii_param_12];
	mov.u32 	%r16, %ntid.x;
	mov.u32 	%r17, %ctaid.x;
	mov.u32 	%r18, %tid.x;
	mad.lo.s32 	%r1, %r16, %r17, %r18;
	mov.u32 	%r19, %ntid.y;
	mov.u32 	%r20, %ctaid.y;
	mov.u32 	%r21, %tid.y;
	mad.lo.s32 	%r22, %r19, %r20, %r21;
	mov.u32 	%r23, %ntid.z;
	mov.u32 	%r24, %ctaid.z;
	mov.u32 	%r25, %tid.z;
	mad.lo.s32 	%r3, %r23, %r24, %r25;
	mul.lo.s32 	%r26, %r12, %r12;
	setp.ge.s32 	%p1, %r1, %r26;
	mul.lo.s32 	%r27, %r11, %r10;
	setp.ge.s32 	%p2, %r22, %r27;
	or.pred  	%p3, %p1, %p2;
	setp.ge.s32 	%p4, %r3, %r15;
	or.pred  	%p5, %p4, %p3;
	@%p5 bra 	$L__BB0_3;
	cvta.to.global.u64 	%rd6, %rd4;
	cvta.to.global.u64 	%rd7, %rd5;
	div.s32 	%r29, %r22, %r11;
	mul.lo.s32 	%r30, %r29, %r11;
	sub.s32 	%r4, %r22, %r30;
	mad.lo.s32 	%r5, %r10, %r3, %r29;
	mul.wide.s32 	%rd8, %r5, 4;
	add.s64 	%rd9, %rd6, %rd8;
	ld.global.u32 	%r6, [%rd9];
	mad.lo.s32 	%r31, %r11, %r3, %r4;
	mul.wide.s32 	%rd10, %r31, 4;
	add.s64 	%rd11, %rd7, %rd10;
	ld.global.u32 	%r32, [%rd11];
	setp.eq.s32 	%p6, %r6, -1;
	setp.eq.s32 	%p7, %r32, -1;
	or.pred  	%p8, %p6, %p7;
	@%p8 bra 	$L__BB0_3;
	div.s32 	%r33, %r1, %r12;
	mul.lo.s32 	%r34, %r33, %r12;
	sub.s32 	%r35, %r1, %r34;
	sub.s32 	%r36, %r13, %r12;
	shr.u32 	%r37, %r36, 31;
	add.s32 	%r38, %r36, %r37;
	shr.s32 	%r39, %r38, 1;
	sub.s32 	%r40, %r14, %r12;
	shr.u32 	%r41, %r40, 31;
	add.s32 	%r42, %r40, %r41;
	shr.s32 	%r43, %r42, 1;
	mad.lo.s32 	%r44, %r8, %r3, %r33;
	add.s32 	%r45, %r44, %r6;
	add.s32 	%r46, %r32, %r35;
	mad.lo.s32 	%r47, %r45, %r9, %r46;
	cvta.to.global.u64 	%rd12, %rd2;
	mul.wide.s32 	%rd13, %r47, 8;
	add.s64 	%rd14, %rd12, %rd13;
	ld.global.v2.f32 	{%f1, %f2}, [%rd14];
	cvta.to.global.u64 	%rd15, %rd3;
	mul.wide.s32 	%rd16, %r1, 8;
	add.s64 	%rd17, %rd15, %rd16;
	ld.global.v2.f32 	{%f3, %f4}, [%rd17];
	mul.lo.s32 	%r48, %r14, %r13;
	cvt.rn.f32.s32 	%f5, %r48;
	sqrt.rn.f32 	%f6, %f5;
	rcp.rn.f32 	%f7, %f6;
	mul.f32 	%f8, %f3, %f7;
	mul.f32 	%f9, %f1, %f8;
	mul.f32 	%f10, %f4, %f7;
	mul.f32 	%f11, %f2, %f10;
	sub.f32 	%f12, %f9, %f11;
	mad.lo.s32 	%r49, %r5, %r11, %r4;
	add.s32 	%r50, %r33, %r39;
	mad.lo.s32 	%r51, %r49, %r13, %r50;
	add.s32 	%r52, %r35, %r43;
	mad.lo.s32 	%r53, %r51, %r14, %r52;
	cvta.to.global.u64 	%rd18, %rd1;
	mul.wide.s32 	%rd19, %r53, 8;
	add.s64 	%rd20, %rd18, %rd19;
	mul.f32 	%f13, %f1, %f10;
	fma.rn.f32 	%f14, %f2, %f8, %f13;
	st.global.v2.f32 	[%rd20], {%f12, %f14};
$L__BB0_3:
	ret;

}
	// .globl	_Z4mulaP6float2S0_S0_PiS1_iiiiiiii
.visible .entry _Z4mulaP6float2S0_S0_PiS1_iiiiiiii(
	.param .u64 .ptr .align 1 _Z4mulaP6float2S0_S0_PiS1_iiiiiiii_param_0,
	.param .u64 .ptr .align 1 _Z4mulaP6float2S0_S0_PiS1_iiiiiiii_param_1,
	.param .u64 .ptr .align 1 _Z4mulaP6float2S0_S0_PiS1_iiiiiiii_param_2,
	.param .u64 .ptr .align 1 _Z4mulaP6float2S0_S0_PiS1_iiiiiiii_param_3,
	.param .u64 .ptr .align 1 _Z4mulaP6float2S0_S0_PiS1_iiiiiiii_param_4,
	.param .u32 _Z4mulaP6float2S0_S0_PiS1_iiiiiiii_param_5,
	.param .u32 _Z4mulaP6float2S0_S0_PiS1_iiiiiiii_param_6,
	.param .u32 _Z4mulaP6float2S0_S0_PiS1_iiiiiiii_param_7,
	.param .u32 _Z4mulaP6float2S0_S0_PiS1_iiiiiiii_param_8,
	.param .u32 _Z4mulaP6float2S0_S0_PiS1_iiiiiiii_param_9,
	.param .u32 _Z4mulaP6float2S0_S0_PiS1_iiiiiiii_param_10,
	.param .u32 _Z4mulaP6float2S0_S0_PiS1_iiiiiiii_param_11,
	.param .u32 _Z4mulaP6float2S0_S0_PiS1_iiiiiiii_param_12
)
{
	.reg .pred 	%p<9>;
	.reg .b32 	%r<54>;
	.reg .b32 	%f<17>;
	.reg .b64 	%rd<21>;

	ld.param.u64 	%rd1, [_Z4mulaP6float2S0_S0_PiS1_iiiiiiii_param_0];
	ld.param.u64 	%rd2, [_Z4mulaP6float2S0_S0_PiS1_iiiiiiii_param_1];
	ld.param.u64 	%rd3, [_Z4mulaP6float2S0_S0_PiS1_iiiiiiii_param_2];
	ld.param.u64 	%rd4, [_Z4mulaP6float2S0_S0_PiS1_iiiiiiii_param_3];
	ld.param.u64 	%rd5, [_Z4mulaP6float2S0_S0_PiS1_iiiiiiii_param_4];
	ld.param.u32 	%r15, [_Z4mulaP6float2S0_S0_PiS1_iiiiiiii_param_5];
	ld.param.u32 	%r8, [_Z4mulaP6float2S0_S0_PiS1_iiiiiiii_param_6];
	ld.param.u32 	%r9, [_Z4mulaP6float2S0_S0_PiS1_iiiiiiii_param_7];
	ld.param.u32 	%r10, [_Z4mulaP6float2S0_S0_PiS1_iiiiiiii_param_8];
	ld.param.u32 	%r11, [_Z4mulaP6float2S0_S0_PiS1_iiiiiiii_param_9];
	ld.param.u32 	%r12, [_Z4mulaP6float2S0_S0_PiS1_iiiiiiii_param_10];
	ld.param.u32 	%r13, [_Z4mulaP6float2S0_S0_PiS1_iiiiiiii_param_11];
	ld.param.u32 	%r14, [_Z4mulaP6float2S0_S0_PiS1_iiiiiiii_param_12];
	mov.u32 	%r16, %ntid.x;
	mov.u32 	%r17, %ctaid.x;
	mov.u32 	%r18, %tid.x;
	mad.lo.s32 	%r1, %r16, %r17, %r18;
	mov.u32 	%r19, %ntid.y;
	mov.u32 	%r20, %ctaid.y;
	mov.u32 	%r21, %tid.y;
	mad.lo.s32 	%r22, %r19, %r20, %r21;
	mov.u32 	%r23, %ntid.z;
	mov.u32 	%r24, %ctaid.z;
	mov.u32 	%r25, %tid.z;
	mad.lo.s32 	%r3, %r23, %r24, %r25;
	mul.lo.s32 	%r26, %r12, %r12;
	setp.ge.s32 	%p1, %r1, %r26;
	mul.lo.s32 	%r27, %r11, %r10;
	setp.ge.s32 	%p2, %r22, %r27;
	or.pred  	%p3, %p1, %p2;
	setp.ge.s32 	%p4, %r3, %r15;
	or.pred  	%p5, %p4, %p3;
	@%p5 bra 	$L__BB1_3;
	cvta.to.global.u64 	%rd6, %rd4;
	cvta.to.global.u64 	%rd7, %rd5;
	div.s32 	%r29, %r22, %r11;
	mul.lo.s32 	%r30, %r29, %r11;
	sub.s32 	%r4, %r22, %r30;
	mad.lo.s32 	%r5, %r10, %r3, %r29;
	mul.wide.s32 	%rd8, %r5, 4;
	add.s64 	%rd9, %rd6, %rd8;
	ld.global.u32 	%r6, [%rd9];
	mad.lo.s32 	%r31, %r11, %r3, %r4;
	mul.wide.s32 	%rd10, %r31, 4;
	add.s64 	%rd11, %rd7, %rd10;
	ld.global.u32 	%r32, [%rd11];
	setp.eq.s32 	%p6, %r6, -1;
	setp.eq.s32 	%p7, %r32, -1;
	or.pred  	%p8, %p6, %p7;
	@%p8 bra 	$L__BB1_3;
	div.s32 	%r33, %r1, %r12;
	mul.lo.s32 	%r34, %r33, %r12;
	sub.s32 	%r35, %r1, %r34;
	sub.s32 	%r36, %r13, %r12;
	shr.u32 	%r37, %r36, 31;
	add.s32 	%r38, %r36, %r37;
	shr.s32 	%r39, %r38, 1;
	sub.s32 	%r40, %r14, %r12;
	shr.u32 	%r41, %r40, 31;
	add.s32 	%r42, %r40, %r41;
	shr.s32 	%r43, %r42, 1;
	mad.lo.s32 	%r44, %r5, %r11, %r4;
	add.s32 	%r45, %r33, %r39;
	mad.lo.s32 	%r46, %r44, %r13, %r45;
	add.s32 	%r47, %r35, %r43;
	mad.lo.s32 	%r48, %r46, %r14, %r47;
	cvta.to.global.u64 	%rd12, %rd2;
	mul.wide.s32 	%rd13, %r48, 8;
	add.s64 	%rd14, %rd12, %rd13;
	ld.global.v2.f32 	{%f1, %f2}, [%rd14];
	cvta.to.global.u64 	%rd15, %rd3;
	mul.wide.s32 	%rd16, %r1, 8;
	add.s64 	%rd17, %rd15, %rd16;
	ld.global.v2.f32 	{%f3, %f4}, [%rd17];
	mul.lo.s32 	%r49, %r14, %r13;
	cvt.rn.f32.s32 	%f5, %r49;
	sqrt.rn.f32 	%f6, %f5;
	rcp.rn.f32 	%f7, %f6;
	mad.lo.s32 	%r50, %r8, %r3, %r33;
	add.s32 	%r51, %r50, %r6;
	add.s32 	%r52, %r32, %r35;
	mad.lo.s32 	%r53, %r51, %r9, %r52;
	cvta.to.global.u64 	%rd18, %rd1;
	mul.wide.s32 	%rd19, %r53, 8;
	add.s64 	%rd20, %rd18, %rd19;
	mul.f32 	%f8, %f3, %f7;
	mul.f32 	%f9, %f4, %f7;
	mul.f32 	%f10, %f2, %f9;
	fma.rn.f32 	%f11, %f1, %f8, %f10;
	atom.global.add.f32 	%f12, [%rd20], %f11;
	mul.f32 	%f13, %f2, %f8;
	mul.f32 	%f14, %f1, %f9;
	sub.f32 	%f15, %f13, %f14;
	atom.global.add.f32 	%f16, [%rd20+4], %f15;
$L__BB1_3:
	ret;

}
	// .globl	_Z7mulamulP6float2S0_S0_PiS1_iiiiiiii
.visible .entry _Z7mulamulP6float2S0_S0_PiS1_iiiiiiii(
	.param .u64 .ptr .align 1 _Z7mulamulP6float2S0_S0_PiS1_iiiiiiii_param_0,
	.param .u64 .ptr .align 1 _Z7mulamulP6float2S0_S0_PiS1_iiiiiiii_param_1,
	.param .u64 .ptr .align 1 _Z7mulamulP6float2S0_S0_PiS1_iiiiiiii_param_2,
	.param .u64 .ptr .align 1 _Z7mulamulP6float2S0_S0_PiS1_iiiiiiii_param_3,
	.param .u64 .ptr .align 1 _Z7mulamulP6float2S0_S0_PiS1_iiiiiiii_param_4,
	.param .u32 _Z7mulamulP6float2S0_S0_PiS1_iiiiiiii_param_5,
	.param .u32 _Z7mulamulP6float2S0_S0_PiS1_iiiiiiii_param_6,
	.param .u32 _Z7mulamulP6float2S0_S0_PiS1_iiiiiiii_param_7,
	.param .u32 _Z7mulamulP6float2S0_S0_PiS1_iiiiiiii_param_8,
	.param .u32 _Z7mulamulP6float2S0_S0_PiS1_iiiiiiii_param_9,
	.param .u32 _Z7mulamulP6float2S0_S0_PiS1_iiiiiiii_param_10,
	.param .u32 _Z7mulamulP6float2S0_S0_PiS1_iiiiiiii_param_11,
	.param .u32 _Z7mulamulP6float2S0_S0_PiS1_iiiiiiii_param_12
)
{
	.reg .pred 	%p<9>;
	.reg .b32 	%r<38>;
	.reg .b32 	%f<11>;
	.reg .b64 	%rd<20>;

	ld.param.u64 	%rd1, [_Z7mulamulP6float2S0_S0_PiS1_iiiiiiii_param_0];
	ld.param.u64 	%rd2, [_Z7mulamulP6float2S0_S0_PiS1_iiiiiiii_param_1];
	ld.param.u64 	%rd3, [_Z7mulamulP6float2S0_S0_PiS1_iiiiiiii_param_2];
	ld.param.u64 	%rd4, [_Z7mulamulP6float2S0_S0_PiS1_iiiiiiii_param_3];
	ld.param.u64 	%rd5, [_Z7mulamulP6float2S0_S0_PiS1_iiiiiiii_param_4];
	ld.param.u32 	%r11, [_Z7mulamulP6float2S0_S0_PiS1_iiiiiiii_param_5];
	ld.param.u32 	%r6, [_Z7mulamulP6float2S0_S0_PiS1_iiiiiiii_param_6];
	ld.param.u32 	%r7, [_Z7mulamulP6float2S0_S0_PiS1_iiiiiiii_param_7];
	ld.param.u32 	%r8, [_Z7mulamulP6float2S0_S0_PiS1_iiiiiiii_param_8];
	ld.param.u32 	%r9, [_Z7mulamulP6float2S0_S0_PiS1_iiiiiiii_param_9];
	ld.param.u32 	%r10, [_Z7mulamulP6float2S0_S0_PiS1_iiiiiiii_param_10];
	mov.u32 	%r12, %ntid.x;
	mov.u32 	%r13, %ctaid.x;
	mov.u32 	%r14, %tid.x;
	mad.lo.s32 	%r1, %r12, %r13, %r14;
	mov.u32 	%r15, %ntid.y;
	mov.u32 	%r16, %ctaid.y;
	mov.u32 	%r17, %tid.y;
	mad.lo.s32 	%r18, %r15, %r16, %r17;
	mov.u32 	%r19, %ntid.z;
	mov.u32 	%r20, %ctaid.z;
	mov.u32 	%r21, %tid.z;
	mad.lo.s32 	%r3, %r19, %r20, %r21;
	mul.lo.s32 	%r22, %r10, %r10;
	setp.ge.s32 	%p1, %r1, %r22;
	mul.lo.s32 	%r23, %r9, %r8;
	setp.ge.s32 	%p2, %r18, %r23;
	or.pred  	%p3, %p1, %p2;
	setp.ge.s32 	%p4, %r3, %r11;
	or.pred  	%p5, %p4, %p3;
	@%p5 bra 	$L__BB2_3;
	cvta.to.global.u64 	%rd6, %rd4;
	cvta.to.global.u64 	%rd7, %rd5;
	div.s32 	%r25, %r18, %r9;
	mul.lo.s32 	%r26, %r25, %r9;
	sub.s32 	%r27, %r18, %r26;
	mad.lo.s32 	%r28, %r8, %r3, %r25;
	mul.wide.s32 	%rd8, %r28, 4;
	add.s64 	%rd9, %rd6, %rd8;
	ld.global.u32 	%r4, [%rd9];
	mad.lo.s32 	%r29, %r9, %r3, %r27;
	mul.wide.s32 	%rd10, %r29, 4;
	add.s64 	%rd11, %rd7, %rd10;
	ld.global.u32 	%r30, [%rd11];
	setp.eq.s32 	%p6, %r4, -1;
	setp.eq.s32 	%p7, %r30, -1;
	or.pred  	%p8, %p6, %p7;
	@%p8 bra 	$L__BB2_3;
	div.s32 	%r31, %r1, %r10;
	mul.lo.s32 	%r32, %r31, %r10;
	sub.s32 	%r33, %r1, %r32;
	mad.lo.s32 	%r34, %r6, %r3, %r31;
	add.s32 	%r35, %r34, %r4;
	add.s32 	%r36, %r30, %r33;
	mad.lo.s32 	%r37, %r35, %r7, %r36;
	cvta.to.global.u64 	%rd12, %rd2;
	mul.wide.s32 	%rd13, %r37, 8;
	add.s64 	%rd14, %rd12, %rd13;
	ld.global.v2.f32 	{%f1, %f2}, [%rd14];
	cvta.to.global.u64 	%rd15, %rd3;
	mul.wide.s32 	%rd16, %r1, 8;
	add.s64 	%rd17, %rd15, %rd16;
	ld.global.v2.f32 	{%f3, %f4}, [%rd17];
	mul.f32 	%f5, %f4, %f4;
	fma.rn.f32 	%f6, %f3, %f3, %f5;
	cvta.to.global.u64 	%rd18, %rd1;
	add.s64 	%rd19, %rd18, %rd13;
	mul.f32 	%f7, %f1, %f6;
	atom.global.add.f32 	%f8, [%rd19], %f7;
	mul.f32 	%f9, %f2, %f6;
	atom.global.add.f32 	%f10, [%rd19+4], %f9;
$L__BB2_3:
	ret;

}
	// .globl	_Z9updateampP6float2Pfiiiiiiii
.visible .entry _Z9updateampP6float2Pfiiiiiiii(
	.param .u64 .ptr .align 1 _Z9updateampP6float2Pfiiiiiiii_param_0,
	.param .u64 .ptr .align 1 _Z9updateampP6float2Pfiiiiiiii_param_1,
	.param .u32 _Z9updateampP6float2Pfiiiiiiii_param_2,
	.param .u32 _Z9updateampP6float2Pfiiiiiiii_param_3,
	.param .u32 _Z9updateampP6float2Pfiiiiiiii_param_4,
	.param .u32 _Z9updateampP6float2Pfiiiiiiii_param_5,
	.param .u32 _Z9updateampP6float2Pfiiiiiiii_param_6,
	.param .u32 _Z9updateampP6float2Pfiiiiiiii_param_7,
	.param .u32 _Z9updateampP6float2Pfiiiiiiii_param_8,
	.param .u32 _Z9updateampP6float2Pfiiiiiiii_param_9
)
{
	.reg .pred 	%p<6>;
	.reg .b32 	%r<24>;
	.reg .b32 	%f<10>;
	.reg .b64 	%rd<9>;

	ld.param.u64 	%rd1, [_Z9updateampP6float2Pfiiiiiiii_param_0];
	ld.param.u64 	%rd2, [_Z9updateampP6float2Pfiiiiiiii_param_1];
	ld.param.u32 	%r6, [_Z9updateampP6float2Pfiiiiiiii_param_2];
	ld.param.u32 	%r7, [_Z9updateampP6float2Pfiiiiiiii_param_5];
	ld.param.u32 	%r8, [_Z9updateampP6float2Pfiiiiiiii_param_6];
	ld.param.u32 	%r9, [_Z9updateampP6float2Pfiiiiiiii_param_8];
	ld.param.u32 	%r10, [_Z9updateampP6float2Pfiiiiiiii_param_9];
	mov.u32 	%r11, %ntid.x;
	mov.u32 	%r12, %ctaid.x;
	mov.u32 	%r13, %tid.x;
	mad.lo.s32 	%r1, %r11, %r12, %r13;
	mov.u32 	%r14, %ntid.y;
	mov.u32 	%r15, %ctaid.y;
	mov.u32 	%r16, %tid.y;
	mad.lo.s32 	%r17, %r14, %r15, %r16;
	mov.u32 	%r18, %ntid.z;
	mov.u32 	%r19, %ctaid.z;
	mov.u32 	%r20, %tid.z;
	mad.lo.s32 	%r3, %r18, %r19, %r20;
	mul.lo.s32 	%r4, %r10, %r9;
	setp.ge.s32 	%p1, %r1, %r4;
	mul.lo.s32 	%r21, %r8, %r7;
	setp.ge.s32 	%p2, %r17, %r21;
	or.pred  	%p3, %p1, %p2;
	setp.ge.s32 	%p4, %r3, %r6;
	or.pred  	%p5, %p4, %p3;
	@%p5 bra 	$L__BB3_2;
	cvta.to.global.u64 	%rd3, %rd1;
	cvta.to.global.u64 	%rd4, %rd2;
	mad.lo.s32 	%r22, %r21, %r3, %r17;
	mad.lo.s32 	%r23, %r4, %r22, %r1;
	mul.wide.s32 	%rd5, %r23, 8;
	add.s64 	%rd6, %rd3, %rd5;
	ld.global.v2.f32 	{%f1, %f2}, [%rd6];
	mul.wide.s32 	%rd7, %r23, 4;
	add.s64 	%rd8, %rd4, %rd7;
	ld.global.f32 	%f3, [%rd8];
	mul.f32 	%f4, %f2, %f2;
	fma.rn.f32 	%f5, %f1, %f1, %f4;
	div.rn.f32 	%f6, %f3, %f5;
	sqrt.rn.f32 	%f7, %f6;
	mul.f32 	%f8, %f1, %f7;
	mul.f32 	%f9, %f2, %f7;
	st.global.v2.f32 	[%rd6], {%f8, %f9};
$L__BB3_2:
	ret;

}


// ===== COMPILED SASS (sm_100) =====

	.target	sm_100

	.elftype	@"ET_EXEC"


//--------------------- .note.nv.tkinfo           --------------------------
	.section	.note.nv.tkinfo,"",@"SHT_NOTE"
	.sectionflags	@"SHF_NOTE_NV_TKINFO"
	.tkinfo
        /*0018*/ 	.word	0x00000002
        /*0030*/ 	.string	""
        /*0030*/ 	.string	"ptxas"
        /*0030*/ 	.string	"Cuda compilation tools, release 13.0, V13.0.88"
        /*0030*/ 	.string	"Build cuda_13.0.r13.0/compiler.36424714_0"
        /*0030*/ 	.string	"-arch sm_100 -m 64 "



//--------------------- .note.nv.cuinfo           --------------------------
	.section	.note.nv.cuinfo,"",@"SHT_NOTE"
	.sectionflags	@"SHF_NOTE_NV_CUINFO"
        /*0018*/ 	.short	0x0002
        /*001a*/ 	.short	0x0064
        /*001c*/ 	.short	0x0082
	.zero		2


//--------------------- .nv.info                  --------------------------
	.section	.nv.info,"",@"SHT_CUDA_INFO"
	.align	4


	//----- nvinfo : EIATTR_REGCOUNT
	.align		4
        /*0000*/ 	.byte	0x04, 0x2f
        /*0002*/ 	.short	(.L_1 - .L_0)
	.align		4
.L_0:
        /*0004*/ 	.word	index@(_Z3mulP6float2S0_S0_PiS1_iiiiiiii)
        /*0008*/ 	.word	0x00000016


	//----- nvinfo : EIATTR_FRAME_SIZE
	.align		4
.L_1:
        /*000c*/ 	.byte	0x04, 0x11
        /*000e*/ 	.short	(.L_3 - .L_2)
	.align		4
.L_2:
        /*0010*/ 	.word	index@($__internal_5_$__cuda_sm20_sqrt_rn_f32_slowpath)
        /*0014*/ 	.word	0x00000000


	//----- nvinfo : EIATTR_FRAME_SIZE
	.align		4
.L_3:
        /*0018*/ 	.byte	0x04, 0x11
        /*001a*/ 	.short	(.L_5 - .L_4)
	.align		4
.L_4:
        /*001c*/ 	.word	index@($__internal_4_$__cuda_sm20_rcp_rn_f32_slowpath)
        /*0020*/ 	.word	0x00000000


	//----- nvinfo : EIATTR_FRAME_SIZE
	.align		4
.L_5:
        /*0024*/ 	.byte	0x04, 0x11
        /*0026*/ 	.short	(.L_7 - .L_6)
	.align		4
.L_6:
        /*0028*/ 	.word	index@(_Z3mulP6float2S0_S0_PiS1_iiiiiiii)
        /*002c*/ 	.word	0x00000000


	//----- nvinfo : EIATTR_REGCOUNT
	.align		4
.L_7:
        /*0030*/ 	.byte	0x04, 0x2f
        /*0032*/ 	.short	(.L_9 - .L_8)
	.align		4
.L_8:
        /*0034*/ 	.word	index@(_Z4mulaP6float2S0_S0_PiS1_iiiiiiii)
        /*0038*/ 	.word	0x00000015


	//----- nvinfo : EIATTR_FRAME_SIZE
	.align		4
.L_9:
        /*003c*/ 	.byte	0x04, 0x11
        /*003e*/ 	.short	(.L_11 - .L_10)
	.align		4
.L_10:
        /*0040*/ 	.word	index@($__internal_3_$__cuda_sm20_sqrt_rn_f32_slowpath)
        /*0044*/ 	.word	0x00000000


	//----- nvinfo : EIATTR_FRAME_SIZE
	.align		4
.L_11:
        /*0048*/ 	.byte	0x04, 0x11
        /*004a*/ 	.short	(.L_13 - .L_12)
	.align		4
.L_12:
        /*004c*/ 	.word	index@($__internal_2_$__cuda_sm20_rcp_rn_f32_slowpath)
        /*0050*/ 	.word	0x00000000


	//----- nvinfo : EIATTR_FRAME_SIZE
	.align		4
.L_13:
        /*0054*/ 	.byte	0x04, 0x11
        /*0056*/ 	.short	(.L_15 - .L_14)
	.align		4
.L_14:
        /*0058*/ 	.word	index@(_Z4mulaP6float2S0_S0_PiS1_iiiiiiii)
        /*005c*/ 	.word	0x00000000


	//----- nvinfo : EIATTR_REGCOUNT
	.align		4
.L_15:
        /*0060*/ 	.byte	0x04, 0x2f
        /*0062*/ 	.short	(.L_17 - .L_16)
	.align		4
.L_16:
        /*0064*/ 	.word	index@(_Z7mulamulP6float2S0_S0_PiS1_iiiiiiii)
        /*0068*/ 	.word	0x00000010


	//----- nvinfo : EIATTR_FRAME_SIZE
	.align		4
.L_17:
        /*006c*/ 	.byte	0x04, 0x11
        /*006e*/ 	.short	(.L_19 - .L_18)
	.align		4
.L_18:
        /*0070*/ 	.word	index@(_Z7mulamulP6float2S0_S0_PiS1_iiiiiiii)
        /*0074*/ 	.word	0x00000000


	//----- nvinfo : EIATTR_REGCOUNT
	.align		4
.L_19:
        /*0078*/ 	.byte	0x04, 0x2f
        /*007a*/ 	.short	(.L_21 - .L_20)
	.align		4
.L_20:
        /*007c*/ 	.word	index@(_Z9updateampP6float2Pfiiiiiiii)
        /*0080*/ 	.word	0x00000012


	//----- nvinfo : EIATTR_FRAME_SIZE
	.align		4
.L_21:
        /*0084*/ 	.byte	0x04, 0x11
        /*0086*/ 	.short	(.L_23 - .L_22)
	.align		4
.L_22:
        /*0088*/ 	.word	index@($__internal_1_$__cuda_sm3x_div_rn_noftz_f32_slowpath)
        /*008c*/ 	.word	0x00000000


	//----- nvinfo : EIATTR_FRAME_SIZE
	.align		4
.L_23:
        /*0090*/ 	.byte	0x04, 0x11
        /*0092*/ 	.short	(.L_25 - .L_24)
	.align		4
.L_24:
        /*0094*/ 	.word	index@($__internal_0_$__cuda_sm20_sqrt_rn_f32_slowpath)
        /*0098*/ 	.word	0x00000000


	//----- nvinfo : EIATTR_FRAME_SIZE
	.align		4
.L_25:
        /*009c*/ 	.byte	0x04, 0x11
        /*009e*/ 	.short	(.L_27 - .L_26)
	.align		4
.L_26:
        /*00a0*/ 	.word	index@(_Z9updateampP6float2Pfiiiiiiii)
        /*00a4*/ 	.word	0x00000000


	//----- nvinfo : EIATTR_MIN_STACK_SIZE
	.align		4
.L_27:
        /*00a8*/ 	.byte	0x04, 0x12
        /*00aa*/ 	.short	(.L_29 - .L_28)
	.align		4
.L_28:
        /*00ac*/ 	.word	index@(_Z9updateampP6float2Pfiiiiiiii)
        /*00b0*/ 	.word	0x00000000


	//----- nvinfo : EIATTR_MIN_STACK_SIZE
	.align		4
.L_29:
        /*00b4*/ 	.byte	0x04, 0x12
        /*00b6*/ 	.short	(.L_31 - .L_30)
	.align		4
.L_30:
        /*00b8*/ 	.word	index@(_Z7mulamulP6float2S0_S0_PiS1_iiiiiiii)
        /*00bc*/ 	.word	0x00000000


	//----- nvinfo : EIATTR_MIN_STACK_SIZE
	.align		4
.L_31:
        /*00c0*/ 	.byte	0x04, 0x12
        /*00c2*/ 	.short	(.L_33 - .L_32)
	.align		4
.L_32:
        /*00c4*/ 	.word	index@(_Z4mulaP6float2S0_S0_PiS1_iiiiiiii)
        /*00c8*/ 	.word	0x00000000


	//----- nvinfo : EIATTR_MIN_STACK_SIZE
	.align		4
.L_33:
        /*00cc*/ 	.byte	0x04, 0x12
        /*00ce*/ 	.short	(.L_35 - .L_34)
	.align		4
.L_34:
        /*00d0*/ 	.word	index@(_Z3mulP6float2S0_S0_PiS1_iiiiiiii)
        /*00d4*/ 	.word	0x00000000
.L_35:


//--------------------- .nv.compat                --------------------------
	.section	.nv.compat,"",@"SHT_CUDA_COMPAT_INFO"
	.align	4
        /*0000*/ 	.byte	0x02, 0x09, 0x00, 0x00, 0x02, 0x02, 0x01, 0x00, 0x02, 0x05, 0x05, 0x00, 0x03, 0x07, 0x01, 0x01
        /*0010*/ 	.byte	0x02, 0x03, 0x00, 0x00, 0x02, 0x06, 0x01, 0x00, 0x04, 0x0b, 0x08, 0x00, 0x01, 0x00, 0x00, 0x00
        /*0020*/ 	.byte	0x00, 0x00, 0x00, 0x00


//--------------------- .nv.info._Z9updateampP6float2Pfiiiiiiii --------------------------
	.section	.nv.info._Z9updateampP6float2Pfiiiiiiii,"",@"SHT_CUDA_INFO"
	.sectionflags	@""
	.align	4


	//----- nvinfo : EIATTR_CUDA_API_VERSION
	.align		4
        /*0000*/ 	.byte	0x04, 0x37
        /*0002*/ 	.short	(.L_37 - .L_36)
.L_36:
        /*0004*/ 	.word	0x00000082


	//----- nvinfo : EIATTR_KPARAM_INFO
	.align		4
.L_37:
        /*0008*/ 	.byte	0x04, 0x17
        /*000a*/ 	.short	(.L_39 - .L_38)
.L_38:
        /*000c*/ 	.word	0x00000000
        /*0010*/ 	.short	0x0009
        /*0012*/ 	.short	0x002c
        /*0014*/ 	.byte	0x00, 0xf0, 0x11, 0x00


	//----- nvinfo : EIATTR_KPARAM_INFO
	.align		4
.L_39:
        /*0018*/ 	.byte	0x04, 0x17
        /*001a*/ 	.short	(.L_41 - .L_40)
.L_40:
        /*001c*/ 	.word	0x00000000
        /*0020*/ 	.short	0x0008
        /*0022*/ 	.short	0x0028
        /*0024*/ 	.byte	0x00, 0xf0, 0x11, 0x00


	//----- nvinfo : EIATTR_KPARAM_INFO
	.align		4
.L_41:
        /*0028*/ 	.byte	0x04, 0x17
        /*002a*/ 	.short	(.L_43 - .L_42)
.L_42:
        /*002c*/ 	.word	0x00000000
        /*0030*/ 	.short	0x0007
        /*0032*/ 	.short	0x0024
        /*0034*/ 	.byte	0x00, 0xf0, 0x11, 0x00


	//----- nvinfo : EIATTR_KPARAM_INFO
	.align		4
.L_43:
        /*0038*/ 	.byte	0x04, 0x17
        /*003a*/ 	.short	(.L_45 - .L_44)
.L_44:
        /*003c*/ 	.word	0x00000000
        /*0040*/ 	.short	0x0006
        /*0042*/ 	.short	0x0020
        /*0044*/ 	.byte	0x00, 0xf0, 0x11, 0x00


	//----- nvinfo : EIATTR_KPARAM_INFO
	.align		4
.L_45:
        /*0048*/ 	.byte	0x04, 0x17
        /*004a*/ 	.short	(.L_47 - .L_46)
.L_46:
        /*004c*/ 	.word	0x00000000
        /*0050*/ 	.short	0x0005
        /*0052*/ 	.short	0x001c
        /*0054*/ 	.byte	0x00, 0xf0, 0x11, 0x00


	//----- nvinfo : EIATTR_KPARAM_INFO
	.align		4
.L_47:
        /*0058*/ 	.byte	0x04, 0x17
        /*005a*/ 	.short	(.L_49 - .L_48)
.L_48:
        /*005c*/ 	.word	0x00000000
        /*0060*/ 	.short	0x0004
        /*0062*/ 	.short	0x0018
        /*0064*/ 	.byte	0x00, 0xf0, 0x11, 0x00


	//----- nvinfo : EIATTR_KPARAM_INFO
	.align		4
.L_49:
        /*0068*/ 	.byte	0x04, 0x17
        /*006a*/ 	.short	(.L_51 - .L_50)
.L_50:
        /*006c*/ 	.word	0x00000000
        /*0070*/ 	.short	0x0003
        /*0072*/ 	.short	0x0014
        /*0074*/ 	.byte	0x00, 0xf0, 0x11, 0x00


	//----- nvinfo : EIATTR_KPARAM_INFO
	.align		4
.L_51:
        /*0078*/ 	.byte	0x04, 0x17
        /*007a*/ 	.short	(.L_53 - .L_52)
.L_52:
        /*007c*/ 	.word	0x00000000
        /*0080*/ 	.short	0x0002
        /*0082*/ 	.short	0x0010
        /*0084*/ 	.byte	0x00, 0xf0, 0x11, 0x00


	//----- nvinfo : EIATTR_KPARAM_INFO
	.align		4
.L_53:
        /*0088*/ 	.byte	0x04, 0x17
        /*008a*/ 	.short	(.L_55 - .L_54)
.L_54:
        /*008c*/ 	.word	0x00000000
        /*0090*/ 	.short	0x0001
        /*0092*/ 	.short	0x0008
        /*0094*/ 	.byte	0x00, 0xf5, 0x21, 0x00


	//----- nvinfo : EIATTR_KPARAM_INFO
	.align		4
.L_55:
        /*0098*/ 	.byte	0x04, 0x17
        /*009a*/ 	.short	(.L_57 - .L_56)
.L_56:
        /*009c*/ 	.word	0x00000000
        /*00a0*/ 	.short	0x0000
        /*00a2*/ 	.short	0x0000
        /*00a4*/ 	.byte	0x00, 0xf5, 0x21, 0x00


	//----- nvinfo : EIATTR_SPARSE_MMA_MASK
	.align		4
.L_57:
        /*00a8*/ 	.byte	0x03, 0x50
        /*00aa*/ 	.short	0x0000


	//----- nvinfo : EIATTR_MAXREG_COUNT
	.align		4
        /*00ac*/ 	.byte	0x03, 0x1b
        /*00ae*/ 	.short	0x00ff


	//----- nvinfo : EIATTR_MERCURY_ISA_VERSION
	.align		4
        /*00b0*/ 	.byte	0x03, 0x5f
        /*00b2*/ 	.short	0x0101


	//----- nvinfo : EIATTR_VRC_CTA_INIT_COUNT
	.align		4
        /*00b4*/ 	.byte	0x02, 0x4a
	.zero		1
	.zero		1


	//----- nvinfo : EIATTR_EXIT_INSTR_OFFSETS
	.align		4
        /*00b8*/ 	.byte	0x04, 0x1c
        /*00ba*/ 	.short	(.L_59 - .L_58)


	//   ....[0]....
.L_58:
        /*00bc*/ 	.word	0x00000160


	//   ....[1]....
        /*00c0*/ 	.word	0x00000400


	//----- nvinfo : EIATTR_CRS_STACK_SIZE
	.align		4
.L_59:
        /*00c4*/ 	.byte	0x04, 0x1e
        /*00c6*/ 	.short	(.L_61 - .L_60)
.L_60:
        /*00c8*/ 	.word	0x00000000


	//----- nvinfo : EIATTR_CBANK_PARAM_SIZE
	.align		4
.L_61:
        /*00cc*/ 	.byte	0x03, 0x19
        /*00ce*/ 	.short	0x0030


	//----- nvinfo : EIATTR_PARAM_CBANK
	.align		4
        /*00d0*/ 	.byte	0x04, 0x0a
        /*00d2*/ 	.short	(.L_63 - .L_62)
	.align		4
.L_62:
        /*00d4*/ 	.word	index@(.nv.constant0._Z9updateampP6float2Pfiiiiiiii)
        /*00d8*/ 	.short	0x0380
        /*00da*/ 	.short	0x0030


	//----- nvinfo : EIATTR_SW_WAR
	.align		4
.L_63:
        /*00dc*/ 	.byte	0x04, 0x36
        /*00de*/ 	.short	(.L_65 - .L_64)
.L_64:
        /*00e0*/ 	.word	0x00000008
.L_65:


//--------------------- .nv.info._Z7mulamulP6float2S0_S0_PiS1_iiiiiiii --------------------------
	.section	.nv.info._Z7mulamulP6float2S0_S0_PiS1_iiiiiiii,"",@"SHT_CUDA_INFO"
	.sectionflags	@""
	.align	4


	//----- nvinfo : EIATTR_CUDA_API_VERSION
	.align		4
        /*0000*/ 	.byte	0x04, 0x37
        /*0002*/ 	.short	(.L_67 - .L_66)
.L_66:
        /*0004*/ 	.word	0x00000082


	//----- nvinfo : EIATTR_KPARAM_INFO
	.align		4
.L_67:
        /*0008*/ 	.byte	0x04, 0x17
        /*000a*/ 	.short	(.L_69 - .L_68)
.L_68:
        /*000c*/ 	.word	0x00000000
        /*0010*/ 	.short	0x000c
        /*0012*/ 	.short	0x0044
        /*0014*/ 	.byte	0x00, 0xf0, 0x11, 0x00


	//----- nvinfo : EIATTR_KPARAM_INFO
	.align		4
.L_69:
        /*0018*/ 	.byte	0x04, 0x17
        /*001a*/ 	.short	(.L_71 - .L_70)
.L_70:
        /*001c*/ 	.word	0x00000000
        /*0020*/ 	.short	0x000b
        /*0022*/ 	.short	0x0040
        /*0024*/ 	.byte	0x00, 0xf0, 0x11, 0x00


	//----- nvinfo : EIATTR_KPARAM_INFO
	.align		4
.L_71:
        /*0028*/ 	.byte	0x04, 0x17
        /*002a*/ 	.short	(.L_73 - .L_72)
.L_72:
        /*002c*/ 	.word	0x00000000
        /*0030*/ 	.short	0x000a
        /*0032*/ 	.short	0x003c
        /*0034*/ 	.byte	0x00, 0xf0, 0x11, 0x00


	//----- nvinfo : EIATTR_KPARAM_INFO
	.align		4
.L_73:
        /*0038*/ 	.byte	0x04, 0x17
        /*003a*/ 	.short	(.L_75 - .L_74)
.L_74:
        /*003c*/ 	.word	0x00000000
        /*0040*/ 	.short	0x0009
        /*0042*/ 	.short	0x0038
        /*0044*/ 	.byte	0x00, 0xf0, 0x11, 0x00


	//----- nvinfo : EIATTR_KPARAM_INFO
	.align		4
.L_75:
        /*0048*/ 	.byte	0x04, 0x17
        /*004a*/ 	.short	(.L_77 - .L_76)
.L_76:
        /*004c*/ 	.word	0x00000000
        /*0050*/ 	.short	0x0008
        /*0052*/ 	.short	0x0034
        /*0054*/ 	.byte	0x00, 0xf0, 0x11, 0x00


	//----- nvinfo : EIATTR_KPARAM_INFO
	.align		4
.L_77:
        /*0058*/ 	.byte	0x04, 0x17
        /*005a*/ 	.short	(.L_79 - .L_78)
.L_78:
        /*005c*/ 	.word	0x00000000
        /*0060*/ 	.short	0x0007
        /*0062*/ 	.short	0x0030
        /*0064*/ 	.byte	0x00, 0xf0, 0x11, 0x00


	//----- nvinfo : EIATTR_KPARAM_INFO
	.align		4
.L_79:
        /*0068*/ 	.byte	0x04, 0x17
        /*006a*/ 	.short	(.L_81 - .L_80)
.L_80:
        /*006c*/ 	.word	0x00000000
        /*0070*/ 	.short	0x0006
        /*0072*/ 	.short	0x002c
        /*0074*/ 	.byte	0x00, 0xf0, 0x11, 0x00


	//----- nvinfo : EIATTR_KPARAM_INFO
	.align		4
.L_81:
        /*0078*/ 	.byte	0x04, 0x17
        /*007a*/ 	.short	(.L_83 - .L_82)
.L_82:
        /*007c*/ 	.word	0x00000000
        /*0080*/ 	.short	0x0005
        /*0082*/ 	.short	0x0028
        /*0084*/ 	.byte	0x00, 0xf0, 0x11, 0x00


	//----- nvinfo : EIATTR_KPARAM_INFO
	.align		4
.L_83:
        /*0088*/ 	.byte	0x04, 0x17
        /*008a*/ 	.short	(.L_85 - .L_84)
.L_84:
        /*008c*/ 	.word	0x00000000
        /*0090*/ 	.short	0x0004
        /*0092*/ 	.short	0x0020
        /*0094*/ 	.byte	0x00, 0xf5, 0x21, 0x00


	//----- nvinfo : EIATTR_KPARAM_INFO
	.align		4
.L_85:
        /*0098*/ 	.byte	0x04, 0x17
        /*009a*/ 	.short	(.L_87 - .L_86)
.L_86:
        /*009c*/ 	.word	0x00000000
        /*00a0*/ 	.short	0x0003
        /*00a2*/ 	.short	0x0018
        /*00a4*/ 	.byte	0x00, 0xf5, 0x21, 0x00


	//----- nvinfo : EIATTR_KPARAM_INFO
	.align		4
.L_87:
        /*00a8*/ 	.byte	0x04, 0x17
        /*00aa*/ 	.short	(.L_89 - .L_88)
.L_88:
        /*00ac*/ 	.word	0x00000000
        /*00b0*/ 	.short	0x0002
        /*00b2*/ 	.short	0x0010
        /*00b4*/ 	.byte	0x00, 0xf5, 0x21, 0x00


	//----- nvinfo : EIATTR_KPARAM_INFO
	.align		4
.L_89:
        /*00b8*/ 	.byte	0x04, 0x17
        /*00ba*/ 	.short	(.L_91 - .L_90)
.L_90:
        /*00bc*/ 	.word	0x00000000
        /*00c0*/ 	.short	0x0001
        /*00c2*/ 	.short	0x0008
        /*00c4*/ 	.byte	0x00, 0xf5, 0x21, 0x00


	//----- nvinfo : EIATTR_KPARAM_INFO
	.align		4
.L_91:
        /*00c8*/ 	.byte	0x04, 0x17
        /*00ca*/ 	.short	(.L_93 - .L_92)
.L_92:
        /*00cc*/ 	.word	0x00000000
        /*00d0*/ 	.short	0x0000
        /*00d2*/ 	.short	0x0000
        /*00d4*/ 	.byte	0x00, 0xf5, 0x21, 0x00


	//----- nvinfo : EIATTR_SPARSE_MMA_MASK
	.align		4
.L_93:
        /*00d8*/ 	.byte	0x03, 0x50
        /*00da*/ 	.short	0x0000


	//----- nvinfo : EIATTR_MAXREG_COUNT
	.align		4
        /*00dc*/ 	.byte	0x03, 0x1b
        /*00de*/ 	.short	0x00ff


	//----- nvinfo : EIATTR_MERCURY_ISA_VERSION
	.align		4
        /*00e0*/ 	.byte	0x03, 0x5f
        /*00e2*/ 	.short	0x0101


	//----- nvinfo : EIATTR_VRC_CTA_INIT_COUNT
	.align		4
        /*00e4*/ 	.byte	0x02, 0x4a
	.zero		1
	.zero		1


	//----- nvinfo : EIATTR_EXIT_INSTR_OFFSETS
	.align		4
        /*00e8*/ 	.byte	0x04, 0x1c
        /*00ea*/ 	.short	(.L_95 - .L_94)


	//   ....[0]....
.L_94:
        /*00ec*/ 	.word	0x00000150


	//   ....[1]....
        /*00f0*/ 	.word	0x000003b0


	//   ....[2]....
        /*00f4*/ 	.word	0x000006a0


	//----- nvinfo : EIATTR_CBANK_PARAM_SIZE
	.align		4
.L_95:
        /*00f8*/ 	.byte	0x03, 0x19
        /*00fa*/ 	.short	0x0048


	//----- nvinfo : EIATTR_PARAM_CBANK
	.align		4
        /*00fc*/ 	.byte	0x04, 0x0a
        /*00fe*/ 	.short	(.L_97 - .L_96)
	.align		4
.L_96:
        /*0100*/ 	.word	index@(.nv.constant0._Z7mulamulP6float2S0_S0_PiS1_iiiiiiii)
        /*0104*/ 	.short	0x0380
        /*0106*/ 	.short	0x0048


	//----- nvinfo : EIATTR_SW_WAR
	.align		4
.L_97:
        /*0108*/ 	.byte	0x04, 0x36
        /*010a*/ 	.short	(.L_99 - .L_98)
.L_98:
        /*010c*/ 	.word	0x00000008
.L_99:


//--------------------- .nv.info._Z4mulaP6float2S0_S0_PiS1_iiiiiiii --------------------------
	.section	.nv.info._Z4mulaP6float2S0_S0_PiS1_iiiiiiii,"",@"SHT_CUDA_INFO"
	.sectionflags	@""
	.align	4


	//----- nvinfo : EIATTR_CUDA_API_VERSION
	.align		4
        /*0000*/ 	.byte	0x04, 0x37
        /*0002*/ 	.short	(.L_101 - .L_100)
.L_100:
        /*0004*/ 	.word	0x00000082


	//----- nvinfo : EIATTR_KPARAM_INFO
	.align		4
.L_101:
        /*0008*/ 	.byte	0x04, 0x17
        /*000a*/ 	.short	(.L_103 - .L_102)
.L_102:
        /*000c*/ 	.word	0x00000000
        /*0010*/ 	.short	0x000c
        /*0012*/ 	.short	0x0044
        /*0014*/ 	.byte	0x00, 0xf0, 0x11, 0x00


	//----- nvinfo : EIATTR_KPARAM_INFO
	.align		4
.L_103:
        /*0018*/ 	.byte	0x04, 0x17
        /*001a*/ 	.short	(.L_105 - .L_104)
.L_104:
        /*001c*/ 	.word	0x00000000
        /*0020*/ 	.short	0x000b
        /*0022*/ 	.short	0x0040
        /*0024*/ 	.byte	0x00, 0xf0, 0x11, 0x00


	//----- nvinfo : EIATTR_KPARAM_INFO
	.align		4
.L_105:
        /*0028*/ 	.byte	0x04, 0x17
        /*002a*/ 	.short	(.L_107 - .L_106)
.L_106:
        /*002c*/ 	.word	0x00000000
        /*0030*/ 	.short	0x000a
        /*0032*/ 	.short	0x003c
        /*0034*/ 	.byte	0x00, 0xf0, 0x11, 0x00


	//----- nvinfo : EIATTR_KPARAM_INFO
	.align		4
.L_107:
        /*0038*/ 	.byte	0x04, 0x17
        /*003a*/ 	.short	(.L_109 - .L_108)
.L_108:
        /*003c*/ 	.word	0x00000000
        /*0040*/ 	.short	0x0009
        /*0042*/ 	.short	0x0038
        /*0044*/ 	.byte	0x00, 0xf0, 0x11, 0x00


	//----- nvinfo : EIATTR_KPARAM_INFO
	.align		4
.L_109:
        /*0048*/ 	.byte	0x04, 0x17
        /*004a*/ 	.short	(.L_111 - .L_110)
.L_110:
        /*004c*/ 	.word	0x00000000
        /*0050*/ 	.short	0x0008
        /*0052*/ 	.short	0x0034
        /*0054*/ 	.byte	0x00, 0xf0, 0x11, 0x00


	//----- nvinfo : EIATTR_KPARAM_INFO
	.align		4
.L_111:
        /*0058*/ 	.byte	0x04, 0x17
        /*005a*/ 	.short	(.L_113 - .L_112)
.L_112:
        /*005c*/ 	.word	0x00000000
        /*0060*/ 	.short	0x0007
        /*0062*/ 	.short	0x0030
        /*0064*/ 	.byte	0x00, 0xf0, 0x11, 0x00


	//----- nvinfo : EIATTR_KPARAM_INFO
	.align		4
.L_113:
        /*0068*/ 	.byte	0x04, 0x17
        /*006a*/ 	.short	(.L_115 - .L_114)
.L_114:
        /*006c*/ 	.word	0x00000000
        /*0070*/ 	.short	0x0006
        /*0072*/ 	.short	0x002c
        /*0074*/ 	.byte	0x00, 0xf0, 0x11, 0x00


	//----- nvinfo : EIATTR_KPARAM_INFO
	.align		4
.L_115:
        /*0078*/ 	.byte	0x04, 0x17
        /*007a*/ 	.short	(.L_117 - .L_116)
.L_116:
        /*007c*/ 	.word	0x00000000
        /*0080*/ 	.short	0x0005
        /*0082*/ 	.short	0x0028
        /*0084*/ 	.byte	0x00, 0xf0, 0x11, 0x00


	//----- nvinfo : EIATTR_KPARAM_INFO
	.align		4
.L_117:
        /*0088*/ 	.byte	0x04, 0x17
        /*008a*/ 	.short	(.L_119 - .L_118)
.L_118:
        /*008c*/ 	.word	0x00000000
        /*0090*/ 	.short	0x0004
        /*0092*/ 	.short	0x0020
        /*0094*/ 	.byte	0x00, 0xf5, 0x21, 0x00


	//----- nvinfo : EIATTR_KPARAM_INFO
	.align		4
.L_119:
        /*0098*/ 	.byte	0x04, 0x17
        /*009a*/ 	.short	(.L_121 - .L_120)
.L_120:
        /*009c*/ 	.word	0x00000000
        /*00a0*/ 	.short	0x0003
        /*00a2*/ 	.short	0x0018
        /*00a4*/ 	.byte	0x00, 0xf5, 0x21, 0x00


	//----- nvinfo : EIATTR_KPARAM_INFO
	.align		4
.L_121:
        /*00a8*/ 	.byte	0x04, 0x17
        /*00aa*/ 	.short	(.L_123 - .L_122)
.L_122:
        /*00ac*/ 	.word	0x00000000
        /*00b0*/ 	.short	0x0002
        /*00b2*/ 	.short	0x0010
        /*00b4*/ 	.byte	0x00, 0xf5, 0x21, 0x00


	//----- nvinfo : EIATTR_KPARAM_INFO
	.align		4
.L_123:
        /*00b8*/ 	.byte	0x04, 0x17
        /*00ba*/ 	.short	(.L_125 - .L_124)
.L_124:
        /*00bc*/ 	.word	0x00000000
        /*00c0*/ 	.short	0x0001
        /*00c2*/ 	.short	0x0008
        /*00c4*/ 	.byte	0x00, 0xf5, 0x21, 0x00


	//----- nvinfo : EIATTR_KPARAM_INFO
	.align		4
.L_125:
        /*00c8*/ 	.byte	0x04, 0x17
        /*00ca*/ 	.short	(.L_127 - .L_126)
.L_126:
        /*00cc*/ 	.word	0x00000000
        /*00d0*/ 	.short	0x0000
        /*00d2*/ 	.short	0x0000
        /*00d4*/ 	.byte	0x00, 0xf5, 0x21, 0x00


	//----- nvinfo : EIATTR_SPARSE_MMA_MASK
	.align		4
.L_127:
        /*00d8*/ 	.byte	0x03, 0x50
        /*00da*/ 	.short	0x0000


	//----- nvinfo : EIATTR_MAXREG_COUNT
	.align		4
        /*00dc*/ 	.byte	0x03, 0x1b
        /*00de*/ 	.short	0x00ff


	//----- nvinfo : EIATTR_MERCURY_ISA_VERSION
	.align		4
        /*00e0*/ 	.byte	0x03, 0x5f
        /*00e2*/ 	.short	0x0101


	//----- nvinfo : EIATTR_VRC_CTA_INIT_COUNT
	.align		4
        /*00e4*/ 	.byte	0x02, 0x4a
	.zero		1
	.zero		1


	//----- nvinfo : EIATTR_EXIT_INSTR_OFFSETS
	.align		4
        /*00e8*/ 	.byte	0x04, 0x1c
        /*00ea*/ 	.short	(.L_129 - .L_128)


	//   ....[0]....
.L_128:
        /*00ec*/ 	.word	0x00000150


	//   ....[1]....
        /*00f0*/ 	.word	0x000003a0


	//   ....[2]....
        /*00f4*/ 	.word	0x000008f0


	//----- nvinfo : EIATTR_CRS_STACK_SIZE
	.align		4
.L_129:
        /*00f8*/ 	.byte	0x04, 0x1e
        /*00fa*/ 	.short	(.L_131 - .L_130)
.L_130:
        /*00fc*/ 	.word	0x00000000


	//----- nvinfo : EIATTR_CBANK_PARAM_SIZE
	.align		4
.L_131:
        /*0100*/ 	.byte	0x03, 0x19
        /*0102*/ 	.short	0x0048


	//----- nvinfo : EIATTR_PARAM_CBANK
	.align		4
        /*0104*/ 	.byte	0x04, 0x0a
        /*0106*/ 	.short	(.L_133 - .L_132)
	.align		4
.L_132:
        /*0108*/ 	.word	index@(.nv.constant0._Z4mulaP6float2S0_S0_PiS1_iiiiiiii)
        /*010c*/ 	.short	0x0380
        /*010e*/ 	.short	0x0048


	//----- nvinfo : EIATTR_SW_WAR
	.align		4
.L_133:
        /*0110*/ 	.byte	0x04, 0x36
        /*0112*/ 	.short	(.L_135 - .L_134)
.L_134:
        /*0114*/ 	.word	0x00000008
.L_135:


//--------------------- .nv.info._Z3mulP6float2S0_S0_PiS1_iiiiiiii --------------------------
	.section	.nv.info._Z3mulP6float2S0_S0_PiS1_iiiiiiii,"",@"SHT_CUDA_INFO"
	.sectionflags	@""
	.align	4


	//----- nvinfo : EIATTR_CUDA_API_VERSION
	.align		4
        /*0000*/ 	.byte	0x04, 0x37
        /*0002*/ 	.short	(.L_137 - .L_136)
.L_136:
        /*0004*/ 	.word	0x00000082


	//----- nvinfo : EIATTR_KPARAM_INFO
	.align		4
.L_137:
        /*0008*/ 	.byte	0x04, 0x17
        /*000a*/ 	.short	(.L_139 - .L_138)
.L_138:
        /*000c*/ 	.word	0x00000000
        /*0010*/ 	.short	0x000c
        /*0012*/ 	.short	0x0044
        /*0014*/ 	.byte	0x00, 0xf0, 0x11, 0x00


	//----- nvinfo : EIATTR_KPARAM_INFO
	.align		4
.L_139:
        /*0018*/ 	.byte	0x04, 0x17
        /*001a*/ 	.short	(.L_141 - .L_140)
.L_140:
        /*001c*/ 	.word	0x00000000
        /*0020*/ 	.short	0x000b
        /*0022*/ 	.short	0x0040
        /*0024*/ 	.byte	0x00, 0xf0, 0x11, 0x00


	//----- nvinfo : EIATTR_KPARAM_INFO
	.align		4
.L_141:
        /*0028*/ 	.byte	0x04, 0x17
        /*002a*/ 	.short	(.L_143 - .L_142)
.L_142:
        /*002c*/ 	.word	0x00000000
        /*0030*/ 	.short	0x000a
        /*0032*/ 	.short	0x003c
        /*0034*/ 	.byte	0x00, 0xf0, 0x11, 0x00


	//----- nvinfo : EIATTR_KPARAM_INFO
	.align		4
.L_143:
        /*0038*/ 	.byte	0x04, 0x17
        /*003a*/ 	.short	(.L_145 - .L_144)
.L_144:
        /*003c*/ 	.word	0x00000000
        /*0040*/ 	.short	0x0009
        /*0042*/ 	.short	0x0038
        /*0044*/ 	.byte	0x00, 0xf0, 0x11, 0x00


	//----- nvinfo : EIATTR_KPARAM_INFO
	.align		4
.L_145:
        /*0048*/ 	.byte	0x04, 0x17
        /*004a*/ 	.short	(.L_147 - .L_146)
.L_146:
        /*004c*/ 	.word	0x00000000
        /*0050*/ 	.short	0x0008
        /*0052*/ 	.short	0x0034
        /*0054*/ 	.byte	0x00, 0xf0, 0x11, 0x00


	//----- nvinfo : EIATTR_KPARAM_INFO
	.align		4
.L_147:
        /*0058*/ 	.byte	0x04, 0x17
        /*005a*/ 	.short	(.L_149 - .L_148)
.L_148:
        /*005c*/ 	.word	0x00000000
        /*0060*/ 	.short	0x0007
        /*0062*/ 	.short	0x0030
        /*0064*/ 	.byte	0x00, 0xf0, 0x11, 0x00


	//----- nvinfo : EIATTR_KPARAM_INFO
	.align		4
.L_149:
        /*0068*/ 	.byte	0x04, 0x17
        /*006a*/ 	.short	(.L_151 - .L_150)
.L_150:
        /*006c*/ 	.word	0x00000000
        /*0070*/ 	.short	0x0006
        /*0072*/ 	.short	0x002c
        /*0074*/ 	.byte	0x00, 0xf0, 0x11, 0x00


	//----- nvinfo : EIATTR_KPARAM_INFO
	.align		4
.L_151:
        /*0078*/ 	.byte	0x04, 0x17
        /*007a*/ 	.short	(.L_153 - .L_152)
.L_152:
        /*007c*/ 	.word	0x00000000
        /*0080*/ 	.short	0x0005
        /*0082*/ 	.short	0x0028
        /*0084*/ 	.byte	0x00, 0xf0, 0x11, 0x00


	//----- nvinfo : EIATTR_KPARAM_INFO
	.align		4
.L_153:
        /*0088*/ 	.byte	0x04, 0x17
        /*008a*/ 	.short	(.L_155 - .L_154)
.L_154:
        /*008c*/ 	.word	0x00000000
        /*0090*/ 	.short	0x0004
        /*0092*/ 	.short	0x0020
        /*0094*/ 	.byte	0x00, 0xf5, 0x21, 0x00


	//----- nvinfo : EIATTR_KPARAM_INFO
	.align		4
.L_155:
        /*0098*/ 	.byte	0x04, 0x17
        /*009a*/ 	.short	(.L_157 - .L_156)
.L_156:
        /*009c*/ 	.word	0x00000000
        /*00a0*/ 	.short	0x0003
        /*00a2*/ 	.short	0x0018
        /*00a4*/ 	.byte	0x00, 0xf5, 0x21, 0x00


	//----- nvinfo : EIATTR_KPARAM_INFO
	.align		4
.L_157:
        /*00a8*/ 	.byte	0x04, 0x17
        /*00aa*/ 	.short	(.L_159 - .L_158)
.L_158:
        /*00ac*/ 	.word	0x00000000
        /*00b0*/ 	.short	0x0002
        /*00b2*/ 	.short	0x0010
        /*00b4*/ 	.byte	0x00, 0xf5, 0x21, 0x00


	//----- nvinfo : EIATTR_KPARAM_INFO
	.align		4
.L_159:
        /*00b8*/ 	.byte	0x04, 0x17
        /*00ba*/ 	.short	(.L_161 - .L_160)
.L_160:
        /*00bc*/ 	.word	0x00000000
        /*00c0*/ 	.short	0x0001
        /*00c2*/ 	.short	0x0008
        /*00c4*/ 	.byte	0x00, 0xf5, 0x21, 0x00


	//----- nvinfo : EIATTR_KPARAM_INFO
	.align		4
.L_161:
        /*00c8*/ 	.byte	0x04, 0x17
        /*00ca*/ 	.short	(.L_163 - .L_162)
.L_162:
        /*00cc*/ 	.word	0x00000000
        /*00d0*/ 	.short	0x0000
        /*00d2*/ 	.short	0x0000
        /*00d4*/ 	.byte	0x00, 0xf5, 0x21, 0x00


	//----- nvinfo : EIATTR_SPARSE_MMA_MASK
	.align		4
.L_163:
        /*00d8*/ 	.byte	0x03, 0x50
        /*00da*/ 	.short	0x0000


	//----- nvinfo : EIATTR_MAXREG_COUNT
	.align		4
        /*00dc*/ 	.byte	0x03, 0x1b
        /*00de*/ 	.short	0x00ff


	//----- nvinfo : EIATTR_MERCURY_ISA_VERSION
	.align		4
        /*00e0*/ 	.byte	0x03, 0x5f
        /*00e2*/ 	.short	0x0101


	//----- nvinfo : EIATTR_VRC_CTA_INIT_COUNT
	.align		4
        /*00e4*/ 	.byte	0x02, 0x4a
	.zero		1
	.zero		1


	//----- nvinfo : EIATTR_EXIT_INSTR_OFFSETS
	.align		4
        /*00e8*/ 	.byte	0x04, 0x1c
        /*00ea*/ 	.short	(.L_165 - .L_164)


	//   ....[0]....
.L_164:
        /*00ec*/ 	.word	0x00000150


	//   ....[1]....
        /*00f0*/ 	.word	0x000003b0


	//   ....[2]....
        /*00f4*/ 	.word	0x00000910


	//----- nvinfo : EIATTR_CRS_STACK_SIZE
	.align		4
.L_165:
        /*00f8*/ 	.byte	0x04, 0x1e
        /*00fa*/ 	.short	(.L_167 - .L_166)
.L_166:
        /*00fc*/ 	.word	0x00000000


	//----- nvinfo : EIATTR_CBANK_PARAM_SIZE
	.align		4
.L_167:
        /*0100*/ 	.byte	0x03, 0x19
        /*0102*/ 	.short	0x0048


	//----- nvinfo : EIATTR_PARAM_CBANK
	.align		4
        /*0104*/ 	.byte	0x04, 0x0a
        /*0106*/ 	.short	(.L_169 - .L_168)
	.align		4
.L_168:
        /*0108*/ 	.word	index@(.nv.constant0._Z3mulP6float2S0_S0_PiS1_iiiiiiii)
        /*010c*/ 	.short	0x0380
        /*010e*/ 	.short	0x0048


	//----- nvinfo : EIATTR_SW_WAR
	.align		4
.L_169:
        /*0110*/ 	.byte	0x04, 0x36
        /*0112*/ 	.short	(.L_171 - .L_170)
.L_170:
        /*0114*/ 	.word	0x00000008
.L_171:


//--------------------- .nv.callgraph             --------------------------
	.section	.nv.callgraph,"",@"SHT_CUDA_CALLGRAPH"
	.align	4
	.sectionentsize	8
	.align		4
        /*0000*/ 	.word	0x00000000
	.align		4
        /*0004*/ 	.word	0xffffffff
	.align		4
        /*0008*/ 	.word	0x00000000
	.align		4
        /*000c*/ 	.word	0xfffffffe
	.align		4
        /*0010*/ 	.word	0x00000000
	.align		4
        /*0014*/ 	.word	0xfffffffd
	.align		4
        /*0018*/ 	.word	0x00000000
	.align		4
        /*001c*/ 	.word	0xfffffffc


//--------------------- .text._Z9updateampP6float2Pfiiiiiiii --------------------------
	.section	.text._Z9updateampP6float2Pfiiiiiiii,"ax",@progbits
	.align	128
        .global         _Z9updateampP6float2Pfiiiiiiii
        .type           _Z9updateampP6float2Pfiiiiiiii,@function
        .size           _Z9updateampP6float2Pfiiiiiiii,(.L_x_38 - _Z9updateampP6float2Pfiiiiiiii)
        .other          _Z9updateampP6float2Pfiiiiiiii,@"STO_CUDA_ENTRY STV_DEFAULT"
_Z9updateampP6float2Pfiiiiiiii:
.text._Z9updateampP6float2Pfiiiiiiii:
[----:B------:R-:W-:Y:S01]  /*0000*/  LDC R1, c[0x0][0x37c] ;  /* 0x0000df00ff017b82 */ /* 0x000fe20000000800 */
[----:B------:R-:W0:Y:S01]  /*0010*/  S2R R2, SR_CTAID.Y ;  /* 0x0000000000027919 */ /* 0x000e220000002600 */
[----:B------:R-:W1:Y:S01]  /*0020*/  LDCU UR8, c[0x0][0x360] ;  /* 0x00006c00ff0877ac */ /* 0x000e620008000800 */
[----:B------:R-:W0:Y:S01]  /*0030*/  S2R R5, SR_TID.Y ;  /* 0x0000000000057919 */ /* 0x000e220000002200 */
[----:B------:R-:W2:Y:S01]  /*0040*/  LDCU UR5, c[0x0][0x3a0] ;  /* 0x00007400ff0577ac */ /* 0x000ea20008000800 */
[----:B------:R-:W1:Y:S01]  /*0050*/  S2R R0, SR_CTAID.X ;  /* 0x0000000000007919 */ /* 0x000e620000002500 */
[----:B------:R-:W2:Y:S01]  /*0060*/  LDCU UR4, c[0x0][0x39c] ;  /* 0x00007380ff0477ac */ /* 0x000ea20008000800 */
[----:B------:R-:W1:Y:S01]  /*0070*/  S2R R3, SR_TID.X ;  /* 0x0000000000037919 */ /* 0x000e620000002100 */
[----:B------:R-:W0:Y:S01]  /*0080*/  LDCU UR9, c[0x0][0x364] ;  /* 0x00006c80ff0977ac */ /* 0x000e220008000800 */
[----:B------:R-:W3:Y:S01]  /*0090*/  S2R R4, SR_CTAID.Z ;  /* 0x0000000000047919 */ /* 0x000ee20000002700 */
[----:B------:R-:W4:Y:S01]  /*00a0*/  LDCU.64 UR6, c[0x0][0x3a8] ;  /* 0x00007500ff0677ac */ /* 0x000f220008000a00 */
[----:B------:R-:W3:Y:S01]  /*00b0*/  S2R R7, SR_TID.Z ;  /* 0x0000000000077919 */ /* 0x000ee20000002300 */
[----:B------:R-:W3:Y:S01]  /*00c0*/  LDCU UR10, c[0x0][0x368] ;  /* 0x00006d00ff0a77ac */ /* 0x000ee20008000800 */
[----:B------:R-:W5:Y:S01]  /*00d0*/  LDCU UR11, c[0x0][0x390] ;  /* 0x00007200ff0b77ac */ /* 0x000f620008000800 */
[----:B--2---:R-:W-:-:S02]  /*00e0*/  UIMAD UR5, UR5, UR4, URZ ;  /* 0x00000004050572a4 */ /* 0x004fc4000f8e02ff */
[----:B----4-:R-:W-:Y:S01]  /*00f0*/  UIMAD UR4, UR7, UR6, URZ ;  /* 0x00000006070472a4 */ /* 0x010fe2000f8e02ff */
[----:B0-----:R-:W-:-:S05]  /*0100*/  IMAD R2, R2, UR9, R5 ;  /* 0x0000000902027c24 */ /* 0x001fca000f8e0205 */
[----:B------:R-:W-:Y:S01]  /*0110*/  ISETP.GE.AND P0, PT, R2, UR5, PT ;  /* 0x0000000502007c0c */ /* 0x000fe2000bf06270 */
[----:B-1----:R-:W-:-:S05]  /*0120*/  IMAD R0, R0, UR8, R3 ;  /* 0x0000000800007c24 */ /* 0x002fca000f8e0203 */
[----:B------:R-:W-:Y:S01]  /*0130*/  ISETP.GE.OR P0, PT, R0, UR4, P0 ;  /* 0x0000000400007c0c */ /* 0x000fe20008706670 */
[----:B---3--:R-:W-:-:S05]  /*0140*/  IMAD R3, R4, UR10, R7 ;  /* 0x0000000a04037c24 */ /* 0x008fca000f8e0207 */
[----:B-----5:R-:W-:-:S13]  /*0150*/  ISETP.GE.OR P0, PT, R3, UR11, P0 ;  /* 0x0000000b03007c0c */ /* 0x020fda0008706670 */
[----:B------:R-:W-:Y:S05]  /*0160*/  @P0 EXIT ;  /* 0x000000000000094d */ /* 0x000fea0003800000 */
[----:B------:R-:W0:Y:S01]  /*0170*/  LDC.64 R4, c[0x0][0x380] ;  /* 0x0000e000ff047b82 */ /* 0x000e220000000a00 */
[----:B------:R-:W1:Y:S01]  /*0180*/  LDCU.64 UR6, c[0x0][0x358] ;  /* 0x00006b00ff0677ac */ /* 0x000e620008000a00 */
[----:B------:R-:W-:-:S04]  /*0190*/  IMAD R3, R3, UR5, R2 ;  /* 0x0000000503037c24 */ /* 0x000fc8000f8e0202 */
[----:B------:R-:W-:Y:S02]  /*01a0*/  IMAD R9, R3, UR4, R0 ;  /* 0x0000000403097c24 */ /* 0x000fe4000f8e0200 */
[----:B------:R-:W2:Y:S02]  /*01b0*/  LDC.64 R2, c[0x0][0x388] ;  /* 0x0000e200ff027b82 */ /* 0x000ea40000000a00 */
[----:B0-----:R-:W-:-:S05]  /*01c0*/  IMAD.WIDE R4, R9, 0x8, R4 ;  /* 0x0000000809047825 */ /* 0x001fca00078e0204 */
[----:B-1----:R-:W3:Y:S01]  /*01d0*/  LDG.E.64 R6, desc[UR6][R4.64] ;  /* 0x0000000604067981 */ /* 0x002ee2000c1e1b00 */
[----:B--2---:R-:W-:-:S05]  /*01e0*/  IMAD.WIDE R2, R9, 0x4, R2 ;  /* 0x0000000409027825 */ /* 0x004fca00078e0202 */
[----:B------:R0:W2:Y:S01]  /*01f0*/  LDG.E R0, desc[UR6][R2.64] ;  /* 0x0000000602007981 */ /* 0x0000a2000c1e1900 */
[----:B------:R-:W-:Y:S01]  /*0200*/  BSSY.RECONVERGENT B0, `(.L_x_0) ;  /* 0x000000e000007945 */ /* 0x000fe20003800200 */
[----:B---3--:R-:W-:-:S04]  /*0210*/  FMUL R9, R7, R7 ;  /* 0x0000000707097220 */ /* 0x008fc80000400000 */
[----:B0-----:R-:W-:-:S04]  /*0220*/  FFMA R3, R6, R6, R9 ;  /* 0x0000000606037223 */ /* 0x001fc80000000009 */
[----:B------:R-:W0:Y:S08]  /*0230*/  MUFU.RCP R8, R3 ;  /* 0x0000000300087308 */ /* 0x000e300000001000 */
[----:B--2---:R-:W1:Y:S01]  /*0240*/  FCHK P0, R0, R3 ;  /* 0x0000000300007302 */ /* 0x004e620000000000 */
[----:B0-----:R-:W-:-:S04]  /*0250*/  FFMA R9, -R3, R8, 1 ;  /* 0x3f80000003097423 */ /* 0x001fc80000000108 */
[----:B------:R-:W-:-:S04]  /*0260*/  FFMA R9, R8, R9, R8 ;  /* 0x0000000908097223 */ /* 0x000fc80000000008 */
[----:B------:R-:W-:-:S04]  /*0270*/  FFMA R8, R0, R9, RZ ;  /* 0x0000000900087223 */ /* 0x000fc800000000ff */
[----:B------:R-:W-:-:S04]  /*0280*/  FFMA R10, -R3, R8, R0 ;  /* 0x00000008030a7223 */ /* 0x000fc80000000100 */
[----:B------:R-:W-:Y:S01]  /*0290*/  FFMA R8, R9, R10, R8 ;  /* 0x0000000a09087223 */ /* 0x000fe20000000008 */
[----:B-1----:R-:W-:Y:S06]  /*02a0*/  @!P0 BRA `(.L_x_1) ;  /* 0x00000000000c8947 */ /* 0x002fec0003800000 */
[----:B------:R-:W-:-:S07]  /*02b0*/  MOV R2, 0x2d0 ;  /* 0x000002d000027802 */ /* 0x000fce0000000f00 */
[----:B------:R-:W-:Y:S05]  /*02c0*/  CALL.REL.NOINC `($__internal_1_$__cuda_sm3x_div_rn_noftz_f32_slowpath) ;  /* 0x0000000000ac7944 */ /* 0x000fea0003c00000 */
[----:B------:R-:W-:-:S07]  /*02d0*/  IMAD.MOV.U32 R8, RZ, RZ, R0 ;  /* 0x000000ffff087224 */ /* 0x000fce00078e0000 */
.L_x_1:
[----:B------:R-:W-:Y:S05]  /*02e0*/  BSYNC.RECONVERGENT B0 ;  /* 0x0000000000007941 */ /* 0x000fea0003800200 */
.L_x_0:
[----:B------:R-:W-:Y:S01]  /*02f0*/  VIADD R0, R8, 0xf3000000 ;  /* 0xf300000008007836 */ /* 0x000fe20000000000 */
[----:B------:R0:W1:Y:S01]  /*0300*/  MUFU.RSQ R9, R8 ;  /* 0x0000000800097308 */ /* 0x0000620000001400 */
[----:B------:R-:W-:Y:S03]  /*0310*/  BSSY.RECONVERGENT B0, `(.L_x_2) ;  /* 0x000000b000007945 */ /* 0x000fe60003800200 */
[----:B------:R-:W-:-:S13]  /*0320*/  ISETP.GT.U32.AND P0, PT, R0, 0x727fffff, PT ;  /* 0x727fffff0000780c */ /* 0x000fda0003f04070 */
[----:B01----:R-:W-:Y:S05]  /*0330*/  @!P0 BRA `(.L_x_3) ;  /* 0x0000000000108947 */ /* 0x003fea0003800000 */
[----:B------:R-:W-:Y:S01]  /*0340*/  IMAD.MOV.U32 R0, RZ, RZ, R8 ;  /* 0x000000ffff007224 */ /* 0x000fe200078e0008 */
[----:B------:R-:W-:-:S07]  /*0350*/  MOV R11, 0x370 ;  /* 0x00000370000b7802 */ /* 0x000fce0000000f00 */
[----:B------:R-:W-:Y:S05]  /*0360*/  CALL.REL.NOINC `($__internal_0_$__cuda_sm20_sqrt_rn_f32_slowpath) ;  /* 0x0000000000287944 */ /* 0x000fea0003c00000 */
[----:B------:R-:W-:Y:S05]  /*0370*/  BRA `(.L_x_4) ;  /* 0x0000000000107947 */ /* 0x000fea0003800000 */
.L_x_3:
[C---:B------:R-:W-:Y:S01]  /*0380*/  FMUL.FTZ R3, R9.reuse, R8 ;  /* 0x0000000809037220 */ /* 0x040fe20000410000 */
[----:B------:R-:W-:-:S03]  /*0390*/  FMUL.FTZ R2, R9, 0.5 ;  /* 0x3f00000009027820 */ /* 0x000fc60000410000 */
[----:B------:R-:W-:-:S04]  /*03a0*/  FFMA R0, -R3, R3, R8 ;  /* 0x0000000303007223 */ /* 0x000fc80000000108 */
[----:B------:R-:W-:-:S07]  /*03b0*/  FFMA R0, R0, R2, R3 ;  /* 0x0000000200007223 */ /* 0x000fce0000000003 */
.L_x_4:
[----:B------:R-:W-:Y:S05]  /*03c0*/  BSYNC.RECONVERGENT B0 ;  /* 0x0000000000007941 */ /* 0x000fea0003800200 */
.L_x_2:
[-C--:B------:R-:W-:Y:S01]  /*03d0*/  FMUL R6, R6, R0.reuse ;  /* 0x0000000006067220 */ /* 0x080fe20000400000 */
[----:B------:R-:W-:-:S05]  /*03e0*/  FMUL R7, R7, R0 ;  /* 0x0000000007077220 */ /* 0x000fca0000400000 */
[----:B------:R-:W-:Y:S01]  /*03f0*/  STG.E.64 desc[UR6][R4.64], R6 ;  /* 0x0000000604007986 */ /* 0x000fe2000c101b06 */
[----:B------:R-:W-:Y:S05]  /*0400*/  EXIT ;  /* 0x000000000000794d */ /* 0x000fea0003800000 */
        .weak           $__internal_0_$__cuda_sm20_sqrt_rn_f32_slowpath
        .type           $__internal_0_$__cuda_sm20_sqrt_rn_f32_slowpath,@function
        .size           $__internal_0_$__cuda_sm20_sqrt_rn_f32_slowpath,($__internal_1_$__cuda_sm3x_div_rn_noftz_f32_slowpath - $__internal_0_$__cuda_sm20_sqrt_rn_f32_slowpath)
$__internal_0_$__cuda_sm20_sqrt_rn_f32_slowpath:
[----:B------:R-:W-:-:S13]  /*0410*/  LOP3.LUT P0, RZ, R0, 0x7fffffff, RZ, 0xc0, !PT ;  /* 0x7fffffff00ff7812 */ /* 0x000fda000780c0ff */
[----:B------:R-:W-:Y:S01]  /*0420*/  @!P0 MOV R2, R0 ;  /* 0x0000000000028202 */ /* 0x000fe20000000f00 */
[----:B------:R-:W-:Y:S06]  /*0430*/  @!P0 BRA `(.L_x_5) ;  /* 0x0000000000408947 */ /* 0x000fec0003800000 */
[----:B------:R-:W-:-:S13]  /*0440*/  FSETP.GEU.FTZ.AND P0, PT, R0, RZ, PT ;  /* 0x000000ff0000720b */ /* 0x000fda0003f1e000 */
[----:B------:R-:W-:Y:S01]  /*0450*/  @!P0 IMAD.MOV.U32 R2, RZ, RZ, 0x7fffffff ;  /* 0x7fffffffff028424 */ /* 0x000fe200078e00ff */
[----:B------:R-:W-:Y:S06]  /*0460*/  @!P0 BRA `(.L_x_5) ;  /* 0x0000000000348947 */ /* 0x000fec0003800000 */
[----:B------:R-:W-:-:S13]  /*0470*/  FSETP.GTU.FTZ.AND P0, PT, |R0|, +INF , PT ;  /* 0x7f8000000000780b */ /* 0x000fda0003f1c200 */
[----:B------:R-:W-:Y:S01]  /*0480*/  @P0 FADD.FTZ R2, R0, 1 ;  /* 0x3f80000000020421 */ /* 0x000fe20000010000 */
[----:B------:R-:W-:Y:S06]  /*0490*/  @P0 BRA `(.L_x_5) ;  /* 0x0000000000280947 */ /* 0x000fec0003800000 */
[----:B------:R-:W-:-:S13]  /*04a0*/  FSETP.NEU.FTZ.AND P0, PT, |R0|, +INF , PT ;  /* 0x7f8000000000780b */ /* 0x000fda0003f1d200 */
[----:B------:R-:W-:-:S04]  /*04b0*/  @P0 FFMA R3, R0, 1.84467440737095516160e+19, RZ ;  /* 0x5f80000000030823 */ /* 0x000fc800000000ff */
[----:B------:R-:W0:Y:S02]  /*04c0*/  @P0 MUFU.RSQ R2, R3 ;  /* 0x0000000300020308 */ /* 0x000e240000001400 */
[----:B0-----:R-:W-:Y:S01]  /*04d0*/  @P0 FMUL.FTZ R8, R3, R2 ;  /* 0x0000000203080220 */ /* 0x001fe20000410000 */
[----:B------:R-:W-:Y:S01]  /*04e0*/  @P0 FMUL.FTZ R10, R2, 0.5 ;  /* 0x3f000000020a0820 */ /* 0x000fe20000410000 */
[----:B------:R-:W-:Y:S02]  /*04f0*/  @!P0 IMAD.MOV.U32 R2, RZ, RZ, R0 ;  /* 0x000000ffff028224 */ /* 0x000fe400078e0000 */
[----:B------:R-:W-:-:S04]  /*0500*/  @P0 FADD.FTZ R9, -R8, -RZ ;  /* 0x800000ff08090221 */ /* 0x000fc80000010100 */
[----:B------:R-:W-:-:S04]  /*0510*/  @P0 FFMA R9, R8, R9, R3 ;  /* 0x0000000908090223 */ /* 0x000fc80000000003 */
[----:B------:R-:W-:-:S04]  /*0520*/  @P0 FFMA R9, R9, R10, R8 ;  /* 0x0000000a09090223 */ /* 0x000fc80000000008 */
[----:B------:R-:W-:-:S07]  /*0530*/  @P0 FMUL.FTZ R2, R9, 2.3283064365386962891e-10 ;  /* 0x2f80000009020820 */ /* 0x000fce0000410000 */
.L_x_5:
[----:B------:R-:W-:Y:S01]  /*0540*/  IMAD.MOV.U32 R0, RZ, RZ, R2 ;  /* 0x000000ffff007224 */ /* 0x000fe200078e0002 */
[----:B------:R-:W-:Y:S01]  /*0550*/  MOV R2, R11 ;  /* 0x0000000b00027202 */ /* 0x000fe20000000f00 */
[----:B------:R-:W-:-:S04]  /*0560*/  IMAD.MOV.U32 R3, RZ, RZ, 0x0 ;  /* 0x00000000ff037424 */ /* 0x000fc800078e00ff */
[----:B------:R-:W-:Y:S05]  /*0570*/  RET.REL.NODEC R2 `(_Z9updateampP6float2Pfiiiiiiii) ;  /* 0xfffffff802a07950 */ /* 0x000fea0003c3ffff */
        .weak           $__internal_1_$__cuda_sm3x_div_rn_noftz_f32_slowpath
        .type           $__internal_1_$__cuda_sm3x_div_rn_noftz_f32_slowpath,@function
        .size           $__internal_1_$__cuda_sm3x_div_rn_noftz_f32_slowpath,(.L_x_38 - $__internal_1_$__cuda_sm3x_div_rn_noftz_f32_slowpath)
$__internal_1_$__cuda_sm3x_div_rn_noftz_f32_slowpath:
[--C-:B------:R-:W-:Y:S01]  /*0580*/  SHF.R.U32.HI R9, RZ, 0x17, R3.reuse ;  /* 0x00000017ff097819 */ /* 0x100fe20000011603 */
[----:B------:R-:W-:Y:S01]  /*0590*/  BSSY.RECONVERGENT B1, `(.L_x_6) ;  /* 0x0000064000017945 */ /* 0x000fe20003800200 */
[----:B------:R-:W-:Y:S01]  /*05a0*/  SHF.R.U32.HI R8, RZ, 0x17, R0 ;  /* 0x00000017ff087819 */ /* 0x000fe20000011600 */
[----:B------:R-:W-:Y:S01]  /*05b0*/  IMAD.MOV.U32 R12, RZ, RZ, R3 ;  /* 0x000000ffff0c7224 */ /* 0x000fe200078e0003 */
[----:B------:R-:W-:Y:S02]  /*05c0*/  LOP3.LUT R9, R9, 0xff, RZ, 0xc0, !PT ;  /* 0x000000ff09097812 */ /* 0x000fe400078ec0ff */
[----:B------:R-:W-:Y:S02]  /*05d0*/  LOP3.LUT R10, R8, 0xff, RZ, 0xc0, !PT ;  /* 0x000000ff080a7812 */ /* 0x000fe400078ec0ff */
[----:B------:R-:W-:Y:S01]  /*05e0*/  MOV R11, R0 ;  /* 0x00000000000b7202 */ /* 0x000fe20000000f00 */
[----:B------:R-:W-:Y:S02]  /*05f0*/  VIADD R14, R9, 0xffffffff ;  /* 0xffffffff090e7836 */ /* 0x000fe40000000000 */
[----:B------:R-:W-:-:S03]  /*0600*/  VIADD R13, R10, 0xffffffff ;  /* 0xffffffff0a0d7836 */ /* 0x000fc60000000000 */
[----:B------:R-:W-:-:S04]  /*0610*/  ISETP.GT.U32.AND P0, PT, R14, 0xfd, PT ;  /* 0x000000fd0e00780c */ /* 0x000fc80003f04070 */
[----:B------:R-:W-:-:S13]  /*0620*/  ISETP.GT.U32.OR P0, PT, R13, 0xfd, P0 ;  /* 0x000000fd0d00780c */ /* 0x000fda0000704470 */
[----:B------:R-:W-:Y:S01]  /*0630*/  @!P0 IMAD.MOV.U32 R8, RZ, RZ, RZ ;  /* 0x000000ffff088224 */ /* 0x000fe200078e00ff */
[----:B------:R-:W-:Y:S06]  /*0640*/  @!P0 BRA `(.L_x_7) ;  /* 0x00000000005c8947 */ /* 0x000fec0003800000 */
[----:B------:R-:W-:Y:S02]  /*0650*/  FSETP.GTU.FTZ.AND P0, PT, |R0|, +INF , PT ;  /* 0x7f8000000000780b */ /* 0x000fe40003f1c200 */
[----:B------:R-:W-:-:S04]  /*0660*/  FSETP.GTU.FTZ.AND P1, PT, |R3|, +INF , PT ;  /* 0x7f8000000300780b */ /* 0x000fc80003f3c200 */
[----:B------:R-:W-:-:S13]  /*0670*/  PLOP3.LUT P0, PT, P0, P1, PT, 0xf8, 0x8f ;  /* 0x00000000008f781c */ /* 0x000fda0000703f70 */
[----:B------:R-:W-:Y:S05]  /*0680*/  @P0 BRA `(.L_x_8) ;  /* 0x00000004004c0947 */ /* 0x000fea0003800000 */
[----:B------:R-:W-:-:S13]  /*0690*/  LOP3.LUT P0, RZ, R12, 0x7fffffff, R11, 0xc8, !PT ;  /* 0x7fffffff0cff7812 */ /* 0x000fda000780c80b */
[----:B------:R-:W-:Y:S05]  /*06a0*/  @!P0 BRA `(.L_x_9) ;  /* 0x00000004003c8947 */ /* 0x000fea0003800000 */
[C---:B------:R-:W-:Y:S02]  /*06b0*/  FSETP.NEU.FTZ.AND P2, PT, |R0|.reuse, +INF , PT ;  /* 0x7f8000000000780b */ /* 0x040fe40003f5d200 */
[----:B------:R-:W-:Y:S02]  /*06c0*/  FSETP.NEU.FTZ.AND P1, PT, |R3|, +INF , PT ;  /* 0x7f8000000300780b */ /* 0x000fe40003f3d200 */
[----:B------:R-:W-:-:S11]  /*06d0*/  FSETP.NEU.FTZ.AND P0, PT, |R0|, +INF , PT ;  /* 0x7f8000000000780b */ /* 0x000fd60003f1d200 */
[----:B------:R-:W-:Y:S05]  /*06e0*/  @!P1 BRA !P2, `(.L_x_9) ;  /* 0x00000004002c9947 */ /* 0x000fea0005000000 */
[----:B------:R-:W-:-:S04]  /*06f0*/  LOP3.LUT P2, RZ, R11, 0x7fffffff, RZ, 0xc0, !PT ;  /* 0x7fffffff0bff7812 */ /* 0x000fc8000784c0ff */
[----:B------:R-:W-:-:S13]  /*0700*/  PLOP3.LUT P1, PT, P1, P2, PT, 0x2f, 0xf2 ;  /* 0x0000000000f2781c */ /* 0x000fda0000f24577 */
[----:B------:R-:W-:Y:S05]  /*0710*/  @P1 BRA `(.L_x_10) ;  /* 0x0000000400181947 */ /* 0x000fea0003800000 */
[----:B------:R-:W-:-:S04]  /*0720*/  LOP3.LUT P1, RZ, R12, 0x7fffffff, RZ, 0xc0, !PT ;  /* 0x7fffffff0cff7812 */ /* 0x000fc8000782c0ff */
[----:B------:R-:W-:-:S13]  /*0730*/  PLOP3.LUT P0, PT, P0, P1, PT, 0x2f, 0xf2 ;  /* 0x0000000000f2781c */ /* 0x000fda0000702577 */
[----:B------:R-:W-:Y:S05]  /*0740*/  @P0 BRA `(.L_x_11) ;  /* 0x0000000400000947 */ /* 0x000fea0003800000 */
[----:B------:R-:W-:Y:S02]  /*0750*/  ISETP.GE.AND P0, PT, R13, RZ, PT ;  /* 0x000000ff0d00720c */ /* 0x000fe40003f06270 */
[----:B------:R-:W-:-:S11]  /*0760*/  ISETP.GE.AND P1, PT, R14, RZ, PT ;  /* 0x000000ff0e00720c */ /* 0x000fd60003f26270 */
[----:B------:R-:W-:Y:S01]  /*0770*/  @P0 IMAD.MOV.U32 R8, RZ, RZ, RZ ;  /* 0x000000ffff080224 */ /* 0x000fe200078e00ff */
[----:B------:R-:W-:Y:S01]  /*0780*/  @!P0 MOV R8, 0xffffffc0 ;  /* 0xffffffc000088802 */ /* 0x000fe20000000f00 */
[----:B------:R-:W-:Y:S01]  /*0790*/  @!P0 FFMA R11, R0, 1.84467440737095516160e+19, RZ ;  /* 0x5f800000000b8823 */ /* 0x000fe200000000ff */
[----:B------:R-:W-:-:S03]  /*07a0*/  @!P1 FFMA R12, R3, 1.84467440737095516160e+19, RZ ;  /* 0x5f800000030c9823 */ /* 0x000fc600000000ff */
[----:B------:R-:W-:-:S07]  /*07b0*/  @!P1 VIADD R8, R8, 0x40 ;  /* 0x0000004008089836 */ /* 0x000fce0000000000 */
.L_x_7:
[----:B------:R-:W-:Y:S01]  /*07c0*/  LEA R3, R9, 0xc0800000, 0x17 ;  /* 0xc080000009037811 */ /* 0x000fe200078eb8ff */
[----:B------:R-:W-:Y:S01]  /*07d0*/  VIADD R10, R10, 0xffffff81 ;  /* 0xffffff810a0a7836 */ /* 0x000fe20000000000 */
[----:B------:R-:W-:Y:S03]  /*07e0*/  BSSY.RECONVERGENT B2, `(.L_x_12) ;  /* 0x0000035000027945 */ /* 0x000fe60003800200 */
[----:B------:R-:W-:Y:S01]  /*07f0*/  IMAD.IADD R3, R12, 0x1, -R3 ;  /* 0x000000010c037824 */ /* 0x000fe200078e0a03 */
[C---:B------:R-:W-:Y:S01]  /*0800*/  IADD3 R9, PT, PT, R10.reuse, 0x7f, -R9 ;  /* 0x0000007f0a097810 */ /* 0x040fe20007ffe809 */
[----:B------:R-:W-:Y:S02]  /*0810*/  IMAD R0, R10, -0x800000, R11 ;  /* 0xff8000000a007824 */ /* 0x000fe400078e020b */
[----:B------:R-:W0:Y:S01]  /*0820*/  MUFU.RCP R12, R3 ;  /* 0x00000003000c7308 */ /* 0x000e220000001000 */
[----:B------:R-:W-:Y:S01]  /*0830*/  FADD.FTZ R13, -R3, -RZ ;  /* 0x800000ff030d7221 */ /* 0x000fe20000010100 */
[----:B------:R-:W-:-:S03]  /*0840*/  IADD3 R9, PT, PT, R9, R8, RZ ;  /* 0x0000000809097210 */ /* 0x000fc60007ffe0ff */
[----:B0-----:R-:W-:-:S04]  /*0850*/  FFMA R15, R12, R13, 1 ;  /* 0x3f8000000c0f7423 */ /* 0x001fc8000000000d */
[----:B------:R-:W-:-:S04]  /*0860*/  FFMA R14, R12, R15, R12 ;  /* 0x0000000f0c0e7223 */ /* 0x000fc8000000000c */
[----:B------:R-:W-:-:S04]  /*0870*/  FFMA R11, R0, R14, RZ ;  /* 0x0000000e000b7223 */ /* 0x000fc800000000ff */
[----:B------:R-:W-:-:S04]  /*0880*/  FFMA R12, R13, R11, R0 ;  /* 0x0000000b0d0c7223 */ /* 0x000fc80000000000 */
[----:B------:R-:W-:-:S04]  /*0890*/  FFMA R11, R14, R12, R11 ;  /* 0x0000000c0e0b7223 */ /* 0x000fc8000000000b */
[----:B------:R-:W-:-:S04]  /*08a0*/  FFMA R12, R13, R11, R0 ;  /* 0x0000000b0d0c7223 */ /* 0x000fc80000000000 */
[----:B------:R-:W-:-:S05]  /*08b0*/  FFMA R0, R14, R12, R11 ;  /* 0x0000000c0e007223 */ /* 0x000fca000000000b */
[----:B------:R-:W-:-:S04]  /*08c0*/  SHF.R.U32.HI R3, RZ, 0x17, R0 ;  /* 0x00000017ff037819 */ /* 0x000fc80000011600 */
[----:B------:R-:W-:-:S05]  /*08d0*/  LOP3.LUT R3, R3, 0xff, RZ, 0xc0, !PT ;  /* 0x000000ff03037812 */ /* 0x000fca00078ec0ff */
[----:B------:R-:W-:-:S04]  /*08e0*/  IMAD.IADD R13, R3, 0x1, R9 ;  /* 0x00000001030d7824 */ /* 0x000fc800078e0209 */
[----:B------:R-:W-:-:S05]  /*08f0*/  VIADD R3, R13, 0xffffffff ;  /* 0xffffffff0d037836 */ /* 0x000fca0000000000 */
[----:B------:R-:W-:-:S13]  /*0900*/  ISETP.GE.U32.AND P0, PT, R3, 0xfe, PT ;  /* 0x000000fe0300780c */ /* 0x000fda0003f06070 */
[----:B------:R-:W-:Y:S05]  /*0910*/  @!P0 BRA `(.L_x_13) ;  /* 0x0000000000808947 */ /* 0x000fea0003800000 */
[----:B------:R-:W-:-:S13]  /*0920*/  ISETP.GT.AND P0, PT, R13, 0xfe, PT ;  /* 0x000000fe0d00780c */ /* 0x000fda0003f04270 */
[----:B------:R-:W-:Y:S05]  /*0930*/  @P0 BRA `(.L_x_14) ;  /* 0x00000000006c0947 */ /* 0x000fea0003800000 */
[----:B------:R-:W-:-:S13]  /*0940*/  ISETP.GE.AND P0, PT, R13, 0x1, PT ;  /* 0x000000010d00780c */ /* 0x000fda0003f06270 */
[----:B------:R-:W-:Y:S05]  /*0950*/  @P0 BRA `(.L_x_15) ;  /* 0x0000000000740947 */ /* 0x000fea0003800000 */
[----:B------:R-:W-:Y:S02]  /*0960*/  ISETP.GE.AND P0, PT, R13, -0x18, PT ;  /* 0xffffffe80d00780c */ /* 0x000fe40003f06270 */
[----:B------:R-:W-:-:S11]  /*0970*/  LOP3.LUT R0, R0, 0x80000000, RZ, 0xc0, !PT ;  /* 0x8000000000007812 */ /* 0x000fd600078ec0ff */
[----:B------:R-:W-:Y:S05]  /*0980*/  @!P0 BRA `(.L_x_15) ;  /* 0x0000000000688947 */ /* 0x000fea0003800000 */
[CCC-:B------:R-:W-:Y:S01]  /*0990*/  FFMA.RZ R3, R14.reuse, R12.reuse, R11.reuse ;  /* 0x0000000c0e037223 */ /* 0x1c0fe2000000c00b */
[C---:B------:R-:W-:Y:S01]  /*09a0*/  IADD3 R10, PT, PT, R13.reuse, 0x20, RZ ;  /* 0x000000200d0a7810 */ /* 0x040fe20007ffe0ff */
[CCC-:B------:R-:W-:Y:S01]  /*09b0*/  FFMA.RM R8, R14.reuse, R12.reuse, R11.reuse ;  /* 0x0000000c0e087223 */ /* 0x1c0fe2000000400b */
[----:B------:R-:W-:Y:S02]  /*09c0*/  ISETP.NE.AND P2, PT, R13, RZ, PT ;  /* 0x000000ff0d00720c */ /* 0x000fe40003f45270 */
[----:B------:R-:W-:Y:S01]  /*09d0*/  LOP3.LUT R9, R3, 0x7fffff, RZ, 0xc0, !PT ;  /* 0x007fffff03097812 */ /* 0x000fe200078ec0ff */
[----:B------:R-:W-:Y:S01]  /*09e0*/  FFMA.RP R3, R14, R12, R11 ;  /* 0x0000000c0e037223 */ /* 0x000fe2000000800b */
[----:B------:R-:W-:Y:S01]  /*09f0*/  IMAD.MOV R11, RZ, RZ, -R13 ;  /* 0x000000ffff0b7224 */ /* 0x000fe200078e0a0d */
[----:B------:R-:W-:Y:S02]  /*0a00*/  ISETP.NE.AND P1, PT, R13, RZ, PT ;  /* 0x000000ff0d00720c */ /* 0x000fe40003f25270 */
[----:B------:R-:W-:-:S02]  /*0a10*/  LOP3.LUT R9, R9, 0x800000, RZ, 0xfc, !PT ;  /* 0x0080000009097812 */ /* 0x000fc400078efcff */
[----:B------:R-:W-:Y:S02]  /*0a20*/  FSETP.NEU.FTZ.AND P0, PT, R3, R8, PT ;  /* 0x000000080300720b */ /* 0x000fe40003f1d000 */
[----:B------:R-:W-:Y:S02]  /*0a30*/  SHF.L.U32 R10, R9, R10, RZ ;  /* 0x0000000a090a7219 */ /* 0x000fe400000006ff */
[----:B------:R-:W-:Y:S02]  /*0a40*/  SEL R8, R11, RZ, P2 ;  /* 0x000000ff0b087207 */ /* 0x000fe40001000000 */
[----:B------:R-:W-:Y:S02]  /*0a50*/  ISETP.NE.AND P1, PT, R10, RZ, P1 ;  /* 0x000000ff0a00720c */ /* 0x000fe40000f25270 */
[----:B------:R-:W-:Y:S02]  /*0a60*/  SHF.R.U32.HI R8, RZ, R8, R9 ;  /* 0x00000008ff087219 */ /* 0x000fe40000011609 */
[----:B------:R-:W-:-:S02]  /*0a70*/  PLOP3.LUT P0, PT, P0, P1, PT, 0xf8, 0x8f ;  /* 0x00000000008f781c */ /* 0x000fc40000703f70 */
[----:B------:R-:W-:Y:S02]  /*0a80*/  SHF.R.U32.HI R10, RZ, 0x1, R8 ;  /* 0x00000001ff0a7819 */ /* 0x000fe40000011608 */
[----:B------:R-:W-:-:S04]  /*0a90*/  SEL R3, RZ, 0x1, !P0 ;  /* 0x00000001ff037807 */ /* 0x000fc80004000000 */
[----:B------:R-:W-:-:S04]  /*0aa0*/  LOP3.LUT R3, R3, 0x1, R10, 0xf8, !PT ;  /* 0x0000000103037812 */ /* 0x000fc800078ef80a */
[----:B------:R-:W-:-:S05]  /*0ab0*/  LOP3.LUT R3, R3, R8, RZ, 0xc0, !PT ;  /* 0x0000000803037212 */ /* 0x000fca00078ec0ff */
[----:B------:R-:W-:-:S05]  /*0ac0*/  IMAD.IADD R3, R10, 0x1, R3 ;  /* 0x000000010a037824 */ /* 0x000fca00078e0203 */
[----:B------:R-:W-:Y:S01]  /*0ad0*/  LOP3.LUT R0, R3, R0, RZ, 0xfc, !PT ;  /* 0x0000000003007212 */ /* 0x000fe200078efcff */
[----:B------:R-:W-:Y:S06]  /*0ae0*/  BRA `(.L_x_15) ;  /* 0x0000000000107947 */ /* 0x000fec0003800000 */
.L_x_14:
[----:B------:R-:W-:-:S04]  /*0af0*/  LOP3.LUT R0, R0, 0x80000000, RZ, 0xc0, !PT ;  /* 0x8000000000007812 */ /* 0x000fc800078ec0ff */
[----:B------:R-:W-:Y:S01]  /*0b00*/  LOP3.LUT R0, R0, 0x7f800000, RZ, 0xfc, !PT ;  /* 0x7f80000000007812 */ /* 0x000fe200078efcff */
[----:B------:R-:W-:Y:S06]  /*0b10*/  BRA `(.L_x_15) ;  /* 0x0000000000047947 */ /* 0x000fec0003800000 */
.L_x_13:
[----:B------:R-:W-:-:S07]  /*0b20*/  LEA R0, R9, R0, 0x17 ;  /* 0x0000000009007211 */ /* 0x000fce00078eb8ff */
.L_x_15:
[----:B------:R-:W-:Y:S05]  /*0b30*/  BSYNC.RECONVERGENT B2 ;  /* 0x0000000000027941 */ /* 0x000fea0003800200 */
.L_x_12:
[----:B------:R-:W-:Y:S05]  /*0b40*/  BRA `(.L_x_16) ;  /* 0x0000000000207947 */ /* 0x000fea0003800000 */
.L_x_11:
[----:B------:R-:W-:-:S04]  /*0b50*/  LOP3.LUT R0, R12, 0x80000000, R11, 0x48, !PT ;  /* 0x800000000c007812 */ /* 0x000fc800078e480b */
[----:B------:R-:W-:Y:S01]  /*0b60*/  LOP3.LUT R0, R0, 0x7f800000, RZ, 0xfc, !PT ;  /* 0x7f80000000007812 */ /* 0x000fe200078efcff */
[----:B------:R-:W-:Y:S06]  /*0b70*/  BRA `(.L_x_16) ;  /* 0x0000000000147947 */ /* 0x000fec0003800000 */
.L_x_10:
[----:B------:R-:W-:Y:S01]  /*0b80*/  LOP3.LUT R0, R12, 0x80000000, R11, 0x48, !PT ;  /* 0x800000000c007812 */ /* 0x000fe200078e480b */
[----:B------:R-:W-:Y:S06]  /*0b90*/  BRA `(.L_x_16) ;  /* 0x00000000000c7947 */ /* 0x000fec0003800000 */
.L_x_9:
[----:B------:R-:W0:Y:S01]  /*0ba0*/  MUFU.RSQ R0, -QNAN ;  /* 0xffc0000000007908 */ /* 0x000e220000001400 */
[----:B------:R-:W-:Y:S05]  /*0bb0*/  BRA `(.L_x_16) ;  /* 0x0000000000047947 */ /* 0x000fea0003800000 */
.L_x_8:
[----:B------:R-:W-:-:S07]  /*0bc0*/  FADD.FTZ R0, R0, R3 ;  /* 0x0000000300007221 */ /* 0x000fce0000010000 */
.L_x_16:
[----:B------:R-:W-:Y:S05]  /*0bd0*/  BSYNC.RECONVERGENT B1 ;  /* 0x0000000000017941 */ /* 0x000fea0003800200 */
.L_x_6:
[----:B------:R-:W-:-:S04]  /*0be0*/  IMAD.MOV.U32 R3, RZ, RZ, 0x0 ;  /* 0x00000000ff037424 */ /* 0x000fc800078e00ff */
[----:B0-----:R-:W-:Y:S05]  /*0bf0*/  RET.REL.NODEC R2 `(_Z9updateampP6float2Pfiiiiiiii) ;  /* 0xfffffff402007950 */ /* 0x001fea0003c3ffff */
.L_x_17:
[----:B------:R-:W-:-:S00]  /*0c00*/  BRA `(.L_x_17) ;  /* 0xfffffffc00fc7947 */ /* 0x000fc0000383ffff */
[----:B------:R-:W-:-:S00]  /*0c10*/  NOP ;  /* 0x0000000000007918 */ /* 0x000fc00000000000 */
        /* <DEDUP_REMOVED lines=14> */
.L_x_38:


//--------------------- .text._Z7mulamulP6float2S0_S0_PiS1_iiiiiiii --------------------------
	.section	.text._Z7mulamulP6float2S0_S0_PiS1_iiiiiiii,"ax",@progbits
	.align	128
        .global         _Z7mulamulP6float2S0_S0_PiS1_iiiiiiii
        .type           _Z7mulamulP6float2S0_S0_PiS1_iiiiiiii,@function
        .size           _Z7mulamulP6float2S0_S0_PiS1_iiiiiiii,(.L_x_44 - _Z7mulamulP6float2S0_S0_PiS1_iiiiiiii)
        .other          _Z7mulamulP6float2S0_S0_PiS1_iiiiiiii,@"STO_CUDA_ENTRY STV_DEFAULT"
_Z7mulamulP6float2S0_S0_PiS1_iiiiiiii:
.text._Z7mulamulP6float2S0_S0_PiS1_iiiiiiii:
[----:B------:R-:W-:Y:S01]  /*0000*/  LDC R1, c[0x0][0x37c] ;  /* 0x0000df00ff017b82 */ /* 0x000fe20000000800 */
[----:B------:R-:W0:Y:S07]  /*0010*/  S2R R7, SR_CTAID.Y ;  /* 0x0000000000077919 */ /* 0x000e2e0000002600 */
[----:B------:R-:W1:Y:S01]  /*0020*/  LDC.64 R2, c[0x0][0x3b8] ;  /* 0x0000ee00ff027b82 */ /* 0x000e620000000a00 */
[----:B------:R-:W2:Y:S01]  /*0030*/  LDCU UR4, c[0x0][0x360] ;  /* 0x00006c00ff0477ac */ /* 0x000ea20008000800 */
[----:B------:R-:W0:Y:S01]  /*0040*/  S2R R4, SR_TID.Y ;  /* 0x0000000000047919 */ /* 0x000e220000002200 */
[----:B------:R-:W0:Y:S01]  /*0050*/  LDCU UR5, c[0x0][0x364] ;  /* 0x00006c80ff0577ac */ /* 0x000e220008000800 */
[----:B------:R-:W2:Y:S01]  /*0060*/  S2R R0, SR_CTAID.X ;  /* 0x0000000000007919 */ /* 0x000ea20000002500 */
[----:B------:R-:W3:Y:S01]  /*0070*/  LDCU UR7, c[0x0][0x3b4] ;  /* 0x00007680ff0777ac */ /* 0x000ee20008000800 */
[----:B------:R-:W2:Y:S01]  /*0080*/  S2R R5, SR_TID.X ;  /* 0x0000000000057919 */ /* 0x000ea20000002100 */
[----:B------:R-:W4:Y:S01]  /*0090*/  LDCU UR6, c[0x0][0x368] ;  /* 0x00006d00ff0677ac */ /* 0x000f220008000800 */
[----:B------:R-:W4:Y:S01]  /*00a0*/  S2R R6, SR_CTAID.Z ;  /* 0x0000000000067919 */ /* 0x000f220000002700 */
[----:B------:R-:W5:Y:S01]  /*00b0*/  LDCU UR8, c[0x0][0x3a8] ;  /* 0x00007500ff0877ac */ /* 0x000f620008000800 */
[----:B------:R-:W4:Y:S01]  /*00c0*/  S2R R11, SR_TID.Z ;  /* 0x00000000000b7919 */ /* 0x000f220000002300 */
[----:B-1----:R-:W-:-:S02]  /*00d0*/  IMAD R9, R3, R3, RZ ;  /* 0x0000000303097224 */ /* 0x002fc400078e02ff */
[----:B0-----:R-:W-:Y:S02]  /*00e0*/  IMAD R7, R7, UR5, R4 ;  /* 0x0000000507077c24 */ /* 0x001fe4000f8e0204 */
[----:B---3--:R-:W-:-:S05]  /*00f0*/  IMAD R4, R2, UR7, RZ ;  /* 0x0000000702047c24 */ /* 0x008fca000f8e02ff */
[----:B------:R-:W-:Y:S01]  /*0100*/  ISETP.GE.AND P0, PT, R7, R4, PT ;  /* 0x000000040700720c */ /* 0x000fe20003f06270 */
[----:B--2---:R-:W-:-:S05]  /*0110*/  IMAD R0, R0, UR4, R5 ;  /* 0x0000000400007c24 */ /* 0x004fca000f8e0205 */
[----:B------:R-:W-:Y:S01]  /*0120*/  ISETP.GE.OR P0, PT, R0, R9, P0 ;  /* 0x000000090000720c */ /* 0x000fe20000706670 */
[----:B----4-:R-:W-:-:S05]  /*0130*/  IMAD R5, R6, UR6, R11 ;  /* 0x0000000606057c24 */ /* 0x010fca000f8e020b */
[----:B-----5:R-:W-:-:S13]  /*0140*/  ISETP.GE.OR P0, PT, R5, UR8, P0 ;  /* 0x0000000805007c0c */ /* 0x020fda0008706670 */
[----:B------:R-:W-:Y:S05]  /*0150*/  @P0 EXIT ;  /* 0x000000000000094d */ /* 0x000fea0003800000 */
[----:B------:R-:W-:Y:S01]  /*0160*/  IABS R11, R2 ;  /* 0x00000002000b7213 */ /* 0x000fe20000000000 */
[----:B------:R-:W0:Y:S03]  /*0170*/  LDCU.64 UR4, c[0x0][0x358] ;  /* 0x00006b00ff0477ac */ /* 0x000e260008000a00 */
[----:B------:R-:W1:Y:S08]  /*0180*/  I2F.RP R4, R11 ;  /* 0x0000000b00047306 */ /* 0x000e700000209400 */
[----:B-1----:R-:W1:Y:S02]  /*0190*/  MUFU.RCP R4, R4 ;  /* 0x0000000400047308 */ /* 0x002e640000001000 */
[----:B-1----:R-:W-:-:S06]  /*01a0*/  IADD3 R8, PT, PT, R4, 0xffffffe, RZ ;  /* 0x0ffffffe04087810 */ /* 0x002fcc0007ffe0ff */
[----:B------:R1:W2:Y:S02]  /*01b0*/  F2I.FTZ.U32.TRUNC.NTZ R9, R8 ;  /* 0x0000000800097305 */ /* 0x0002a4000021f000 */
[----:B-1----:R-:W-:Y:S01]  /*01c0*/  IMAD.MOV.U32 R8, RZ, RZ, RZ ;  /* 0x000000ffff087224 */ /* 0x002fe200078e00ff */
[----:B--2---:R-:W-:-:S05]  /*01d0*/  IADD3 R6, PT, PT, RZ, -R9, RZ ;  /* 0x80000009ff067210 */ /* 0x004fca0007ffe0ff */
[----:B------:R-:W-:Y:S01]  /*01e0*/  IMAD R13, R6, R11, RZ ;  /* 0x0000000b060d7224 */ /* 0x000fe200078e02ff */
[----:B------:R-:W-:-:S03]  /*01f0*/  IABS R6, R7 ;  /* 0x0000000700067213 */ /* 0x000fc60000000000 */
[----:B------:R-:W-:-:S06]  /*0200*/  IMAD.HI.U32 R9, R9, R13, R8 ;  /* 0x0000000d09097227 */ /* 0x000fcc00078e0008 */
[----:B------:R-:W-:-:S05]  /*0210*/  IMAD.HI.U32 R9, R9, R6, RZ ;  /* 0x0000000609097227 */ /* 0x000fca00078e00ff */
[----:B------:R-:W-:-:S05]  /*0220*/  IADD3 R4, PT, PT, -R9, RZ, RZ ;  /* 0x000000ff09047210 */ /* 0x000fca0007ffe1ff */
[----:B------:R-:W-:-:S05]  /*0230*/  IMAD R4, R11, R4, R6 ;  /* 0x000000040b047224 */ /* 0x000fca00078e0206 */
[----:B------:R-:W-:-:S13]  /*0240*/  ISETP.GT.U32.AND P2, PT, R11, R4, PT ;  /* 0x000000040b00720c */ /* 0x000fda0003f44070 */
[----:B------:R-:W-:Y:S01]  /*0250*/  @!P2 IMAD.IADD R4, R4, 0x1, -R11 ;  /* 0x000000010404a824 */ /* 0x000fe200078e0a0b */
[----:B------:R-:W-:Y:S02]  /*0260*/  @!P2 IADD3 R9, PT, PT, R9, 0x1, RZ ;  /* 0x000000010909a810 */ /* 0x000fe40007ffe0ff */
[----:B------:R-:W-:Y:S02]  /*0270*/  ISETP.NE.AND P2, PT, R2, RZ, PT ;  /* 0x000000ff0200720c */ /* 0x000fe40003f45270 */
[----:B------:R-:W-:Y:S02]  /*0280*/  ISETP.GE.U32.AND P0, PT, R4, R11, PT ;  /* 0x0000000b0400720c */ /* 0x000fe40003f06070 */
[----:B------:R-:W-:Y:S01]  /*0290*/  LOP3.LUT R4, R7, R2, RZ, 0x3c, !PT ;  /* 0x0000000207047212 */ /* 0x000fe200078e3cff */
[----:B------:R-:W1:Y:S03]  /*02a0*/  LDC.64 R10, c[0x0][0x398] ;  /* 0x0000e600ff0a7b82 */ /* 0x000e660000000a00 */
[----:B------:R-:W-:-:S07]  /*02b0*/  ISETP.GE.AND P1, PT, R4, RZ, PT ;  /* 0x000000ff0400720c */ /* 0x000fce0003f26270 */
[----:B------:R-:W-:-:S05]  /*02c0*/  @P0 IADD3 R9, PT, PT, R9, 0x1, RZ ;  /* 0x0000000109090810 */ /* 0x000fca0007ffe0ff */
[----:B------:R-:W-:Y:S02]  /*02d0*/  IMAD.MOV.U32 R4, RZ, RZ, R9 ;  /* 0x000000ffff047224 */ /* 0x000fe400078e0009 */
[----:B------:R-:W2:Y:S03]  /*02e0*/  LDC.64 R8, c[0x0][0x3a0] ;  /* 0x0000e800ff087b82 */ /* 0x000ea60000000a00 */
[----:B------:R-:W-:Y:S02]  /*02f0*/  @!P1 IADD3 R4, PT, PT, -R4, RZ, RZ ;  /* 0x000000ff04049210 */ /* 0x000fe40007ffe1ff */
[----:B------:R-:W-:-:S04]  /*0300*/  @!P2 LOP3.LUT R4, RZ, R2, RZ, 0x33, !PT ;  /* 0x00000002ff04a212 */ /* 0x000fc800078e33ff */
[----:B------:R-:W-:-:S05]  /*0310*/  IADD3 R6, PT, PT, -R4, RZ, RZ ;  /* 0x000000ff04067210 */ /* 0x000fca0007ffe1ff */
[----:B------:R-:W-:-:S04]  /*0320*/  IMAD R7, R2, R6, R7 ;  /* 0x0000000602077224 */ /* 0x000fc800078e0207 */
[----:B------:R-:W-:-:S04]  /*0330*/  IMAD R7, R5, R2, R7 ;  /* 0x0000000205077224 */ /* 0x000fc800078e0207 */
[----:B--2---:R-:W-:-:S04]  /*0340*/  IMAD.WIDE R8, R7, 0x4, R8 ;  /* 0x0000000407087825 */ /* 0x004fc800078e0208 */
[----:B------:R-:W-:Y:S01]  /*0350*/  IMAD R7, R5, UR7, R4 ;  /* 0x0000000705077c24 */ /* 0x000fe2000f8e0204 */
[----:B0-----:R-:W2:Y:S03]  /*0360*/  LDG.E R2, desc[UR4][R8.64] ;  /* 0x0000000408027981 */ /* 0x001ea6000c1e1900 */
[----:B-1----:R-:W-:-:S05]  /*0370*/  IMAD.WIDE R6, R7, 0x4, R10 ;  /* 0x0000000407067825 */ /* 0x002fca00078e020a */
[----:B------:R-:W3:Y:S01]  /*0380*/  LDG.E R4, desc[UR4][R6.64] ;  /* 0x0000000406047981 */ /* 0x000ee2000c1e1900 */
[----:B--2---:R-:W-:-:S04]  /*0390*/  ISETP.NE.AND P0, PT, R2, -0x1, PT ;  /* 0xffffffff0200780c */ /* 0x004fc80003f05270 */
[----:B---3--:R-:W-:-:S13]  /*03a0*/  ISETP.EQ.OR P0, PT, R4, -0x1, !P0 ;  /* 0xffffffff0400780c */ /* 0x008fda0004702670 */
[----:B------:R-:W-:Y:S05]  /*03b0*/  @P0 EXIT ;  /* 0x000000000000094d */ /* 0x000fea0003800000 */
[----:B------:R-:W-:Y:S01]  /*03c0*/  IABS R9, R3 ;  /* 0x0000000300097213 */ /* 0x000fe20000000000 */
[----:B------:R-:W0:Y:S03]  /*03d0*/  LDCU UR6, c[0x0][0x3ac] ;  /* 0x00007580ff0677ac */ /* 0x000e260008000800 */
[----:B------:R-:W1:Y:S01]  /*03e0*/  I2F.RP R8, R9 ;  /* 0x0000000900087306 */ /* 0x000e620000209400 */
[----:B------:R-:W2:Y:S07]  /*03f0*/  LDCU UR7, c[0x0][0x3b0] ;  /* 0x00007600ff0777ac */ /* 0x000eae0008000800 */
[----:B-1----:R-:W1:Y:S02]  /*0400*/  MUFU.RCP R8, R8 ;  /* 0x0000000800087308 */ /* 0x002e640000001000 */
[----:B-1----:R-:W-:-:S06]  /*0410*/  VIADD R6, R8, 0xffffffe ;  /* 0x0ffffffe08067836 */ /* 0x002fcc0000000000 */
[----:B------:R1:W3:Y:S02]  /*0420*/  F2I.FTZ.U32.TRUNC.NTZ R7, R6 ;  /* 0x0000000600077305 */ /* 0x0002e4000021f000 */
[----:B-1----:R-:W-:Y:S01]  /*0430*/  HFMA2 R6, -RZ, RZ, 0, 0 ;  /* 0x00000000ff067431 */ /* 0x002fe200000001ff */
[----:B---3--:R-:W-:-:S05]  /*0440*/  IADD3 R10, PT, PT, RZ, -R7, RZ ;  /* 0x80000007ff0a7210 */ /* 0x008fca0007ffe0ff */
[----:B------:R-:W-:Y:S01]  /*0450*/  IMAD R11, R10, R9, RZ ;  /* 0x000000090a0b7224 */ /* 0x000fe200078e02ff */
[----:B------:R-:W-:-:S03]  /*0460*/  IABS R10, R0 ;  /* 0x00000000000a7213 */ /* 0x000fc60000000000 */
[----:B------:R-:W-:Y:S01]  /*0470*/  IMAD.HI.U32 R7, R7, R11, R6 ;  /* 0x0000000b07077227 */ /* 0x000fe200078e0006 */
[----:B------:R-:W-:-:S04]  /*0480*/  LOP3.LUT R6, R0, R3, RZ, 0x3c, !PT ;  /* 0x0000000300067212 */ /* 0x000fc800078e3cff */
[----:B------:R-:W-:Y:S01]  /*0490*/  ISETP.GE.AND P1, PT, R6, RZ, PT ;  /* 0x000000ff0600720c */ /* 0x000fe20003f26270 */
[----:B------:R-:W-:-:S04]  /*04a0*/  IMAD.HI.U32 R7, R7, R10, RZ ;  /* 0x0000000a07077227 */ /* 0x000fc800078e00ff */
[----:B------:R-:W-:-:S04]  /*04b0*/  IMAD.MOV R8, RZ, RZ, -R7 ;  /* 0x000000ffff087224 */ /* 0x000fc800078e0a07 */
[----:B------:R-:W-:-:S05]  /*04c0*/  IMAD R8, R9, R8, R10 ;  /* 0x0000000809087224 */ /* 0x000fca00078e020a */
[----:B------:R-:W-:-:S13]  /*04d0*/  ISETP.GT.U32.AND P2, PT, R9, R8, PT ;  /* 0x000000080900720c */ /* 0x000fda0003f44070 */
[-C--:B------:R-:W-:Y:S02]  /*04e0*/  @!P2 IADD3 R8, PT, PT, R8, -R9.reuse, RZ ;  /* 0x800000090808a210 */ /* 0x080fe40007ffe0ff */
[----:B------:R-:W-:Y:S02]  /*04f0*/  @!P2 IADD3 R7, PT, PT, R7, 0x1, RZ ;  /* 0x000000010707a810 */ /* 0x000fe40007ffe0ff */
[----:B------:R-:W-:Y:S02]  /*0500*/  ISETP.GE.U32.AND P0, PT, R8, R9, PT ;  /* 0x000000090800720c */ /* 0x000fe40003f06070 */
[----:B------:R-:W-:Y:S01]  /*0510*/  ISETP.NE.AND P2, PT, R3, RZ, PT ;  /* 0x000000ff0300720c */ /* 0x000fe20003f45270 */
[----:B------:R-:W1:Y:S10]  /*0520*/  LDC.64 R8, c[0x0][0x390] ;  /* 0x0000e400ff087b82 */ /* 0x000e740000000a00 */
[----:B------:R-:W-:-:S05]  /*0530*/  @P0 VIADD R7, R7, 0x1 ;  /* 0x0000000107070836 */ /* 0x000fca0000000000 */
[----:B------:R-:W-:Y:S02]  /*0540*/  MOV R10, R7 ;  /* 0x00000007000a7202 */ /* 0x000fe40000000f00 */
[----:B------:R-:W3:Y:S02]  /*0550*/  LDC.64 R6, c[0x0][0x388] ;  /* 0x0000e200ff067b82 */ /* 0x000ee40000000a00 */
[----:B------:R-:W-:Y:S02]  /*0560*/  @!P1 IADD3 R10, PT, PT, -R10, RZ, RZ ;  /* 0x000000ff0a0a9210 */ /* 0x000fe40007ffe1ff */
[----:B------:R-:W-:-:S05]  /*0570*/  @!P2 LOP3.LUT R10, RZ, R3, RZ, 0x33, !PT ;  /* 0x00000003ff0aa212 */ /* 0x000fca00078e33ff */
[--C-:B------:R-:W-:Y:S02]  /*0580*/  IMAD.MOV R11, RZ, RZ, -R10.reuse ;  /* 0x000000ffff0b7224 */ /* 0x100fe400078e0a0a */
[----:B0-----:R-:W-:Y:S02]  /*0590*/  IMAD R5, R5, UR6, R10 ;  /* 0x0000000605057c24 */ /* 0x001fe4000f8e020a */
[----:B------:R-:W-:-:S03]  /*05a0*/  IMAD R3, R3, R11, R0 ;  /* 0x0000000b03037224 */ /* 0x000fc600078e0200 */
[----:B------:R-:W-:Y:S02]  /*05b0*/  IADD3 R5, PT, PT, R4, R5, RZ ;  /* 0x0000000504057210 */ /* 0x000fe40007ffe0ff */
[----:B------:R-:W-:Y:S01]  /*05c0*/  IADD3 R4, PT, PT, R2, R3, RZ ;  /* 0x0000000302047210 */ /* 0x000fe20007ffe0ff */
[----:B-1----:R-:W-:-:S04]  /*05d0*/  IMAD.WIDE R2, R0, 0x8, R8 ;  /* 0x0000000800027825 */ /* 0x002fc800078e0208 */
[----:B--2---:R-:W-:Y:S02]  /*05e0*/  IMAD R9, R5, UR7, R4 ;  /* 0x0000000705097c24 */ /* 0x004fe4000f8e0204 */
[----:B------:R-:W2:Y:S01]  /*05f0*/  LDG.E.64 R2, desc[UR4][R2.64] ;  /* 0x0000000402027981 */ /* 0x000ea2000c1e1b00 */
[----:B------:R-:W0:Y:S01]  /*0600*/  LDC.64 R4, c[0x0][0x380] ;  /* 0x0000e000ff047b82 */ /* 0x000e220000000a00 */
[----:B---3--:R-:W-:-:S06]  /*0610*/  IMAD.WIDE R6, R9, 0x8, R6 ;  /* 0x0000000809067825 */ /* 0x008fcc00078e0206 */
[----:B------:R-:W3:Y:S01]  /*0620*/  LDG.E.64 R6, desc[UR4][R6.64] ;  /* 0x0000000406067981 */ /* 0x000ee2000c1e1b00 */
[----:B0-----:R-:W-:-:S04]  /*0630*/  IMAD.WIDE R4, R9, 0x8, R4 ;  /* 0x0000000809047825 */ /* 0x001fc800078e0204 */
[----:B--2---:R-:W-:-:S04]  /*0640*/  FMUL R11, R3, R3 ;  /* 0x00000003030b7220 */ /* 0x004fc80000400000 */
[----:B------:R-:W-:-:S04]  /*0650*/  FFMA R11, R2, R2, R11 ;  /* 0x00000002020b7223 */ /* 0x000fc8000000000b */
[-C--:B---3--:R-:W-:Y:S01]  /*0660*/  FMUL R9, R6, R11.reuse ;  /* 0x0000000b06097220 */ /* 0x088fe20000400000 */
[----:B------:R-:W-:-:S04]  /*0670*/  FMUL R11, R7, R11 ;  /* 0x0000000b070b7220 */ /* 0x000fc80000400000 */
[----:B------:R-:W-:Y:S04]  /*0680*/  REDG.E.ADD.F32.FTZ.RN.STRONG.GPU desc[UR4][R4.64], R9 ;  /* 0x00000009040079a6 */ /* 0x000fe8000c12f304 */
[----:B------:R-:W-:Y:S01]  /*0690*/  REDG.E.ADD.F32.FTZ.RN.STRONG.GPU desc[UR4][R4.64+0x4], R11 ;  /* 0x0000040b040079a6 */ /* 0x000fe2000c12f304 */
[----:B------:R-:W-:Y:S05]  /*06a0*/  EXIT ;  /* 0x000000000000794d */ /* 0x000fea0003800000 */
.L_x_18:
        /* <DEDUP_REMOVED lines=13> */
.L_x_44:


//--------------------- .text._Z4mulaP6float2S0_S0_PiS1_iiiiiiii --------------------------
	.section	.text._Z4mulaP6float2S0_S0_PiS1_iiiiiiii,"ax",@progbits
	.align	128
        .global         _Z4mulaP6float2S0_S0_PiS1_iiiiiiii
        .type           _Z4mulaP6float2S0_S0_PiS1_iiiiiiii,@function
        .size           _Z4mulaP6float2S0_S0_PiS1_iiiiiiii,(.L_x_40 - _Z4mulaP6float2S0_S0_PiS1_iiiiiiii)
        .other          _Z4mulaP6float2S0_S0_PiS1_iiiiiiii,@"STO_CUDA_ENTRY STV_DEFAULT"
_Z4mulaP6float2S0_S0_PiS1_iiiiiiii:
.text._Z4mulaP6float2S0_S0_PiS1_iiiiiiii:
        /* <DEDUP_REMOVED lines=26> */
[----:B-1----:R-:W-:-:S06]  /*01a0*/  VIADD R8, R2, 0xffffffe ;  /* 0x0ffffffe02087836 */ /* 0x002fcc0000000000 */
[----:B------:R1:W2:Y:S02]  /*01b0*/  F2I.FTZ.U32.TRUNC.NTZ R9, R8 ;  /* 0x0000000800097305 */ /* 0x0002a4000021f000 */
[----:B-1----:R-:W-:Y:S02]  /*01c0*/  HFMA2 R8, -RZ, RZ, 0, 0 ;  /* 0x00000000ff087431 */ /* 0x002fe400000001ff */
[----:B--2---:R-:W-:-:S04]  /*01d0*/  IMAD.MOV R6, RZ, RZ, -R9 ;  /* 0x000000ffff067224 */ /* 0x004fc800078e0a09 */
[----:B------:R-:W-:Y:S01]  /*01e0*/  IMAD R13, R6, R11, RZ ;  /* 0x0000000b060d7224 */ /* 0x000fe200078e02ff */
[----:B------:R-:W-:-:S03]  /*01f0*/  IABS R6, R7 ;  /* 0x0000000700067213 */ /* 0x000fc60000000000 */
[----:B------:R-:W-:Y:S02]  /*0200*/  IMAD.HI.U32 R9, R9, R13, R8 ;  /* 0x0000000d09097227 */ /* 0x000fe400078e0008 */
[----:B------:R-:W1:Y:S04]  /*0210*/  LDC.64 R12, c[0x0][0x3a0] ;  /* 0x0000e800ff0c7b82 */ /* 0x000e680000000a00 */
[----:B------:R-:W-:-:S04]  /*0220*/  IMAD.HI.U32 R9, R9, R6, RZ ;  /* 0x0000000609097227 */ /* 0x000fc800078e00ff */
[----:B------:R-:W-:-:S04]  /*0230*/  IMAD.MOV R2, RZ, RZ, -R9 ;  /* 0x000000ffff027224 */ /* 0x000fc800078e0a09 */
[----:B------:R-:W-:-:S05]  /*0240*/  IMAD R2, R11, R2, R6 ;  /* 0x000000020b027224 */ /* 0x000fca00078e0206 */
[----:B------:R-:W-:-:S13]  /*0250*/  ISETP.GT.U32.AND P2, PT, R11, R2, PT ;  /* 0x000000020b00720c */ /* 0x000fda0003f44070 */
[-C--:B------:R-:W-:Y:S01]  /*0260*/  @!P2 IADD3 R2, PT, PT, R2, -R11.reuse, RZ ;  /* 0x8000000b0202a210 */ /* 0x080fe20007ffe0ff */
[----:B------:R-:W-:Y:S01]  /*0270*/  @!P2 VIADD R9, R9, 0x1 ;  /* 0x000000010909a836 */ /* 0x000fe20000000000 */
[----:B------:R-:W-:Y:S02]  /*0280*/  ISETP.NE.AND P2, PT, R4, RZ, PT ;  /* 0x000000ff0400720c */ /* 0x000fe40003f45270 */
[----:B------:R-:W-:Y:S02]  /*0290*/  ISETP.GE.U32.AND P0, PT, R2, R11, PT ;  /* 0x0000000b0200720c */ /* 0x000fe40003f06070 */
[----:B------:R-:W-:Y:S01]  /*02a0*/  LOP3.LUT R2, R7, R4, RZ, 0x3c, !PT ;  /* 0x0000000407027212 */ /* 0x000fe200078e3cff */
[----:B------:R-:W2:Y:S03]  /*02b0*/  LDC.64 R10, c[0x0][0x398] ;  /* 0x0000e600ff0a7b82 */ /* 0x000ea60000000a00 */
[----:B------:R-:W-:-:S07]  /*02c0*/  ISETP.GE.AND P1, PT, R2, RZ, PT ;  /* 0x000000ff0200720c */ /* 0x000fce0003f26270 */
[----:B------:R-:W-:-:S06]  /*02d0*/  @P0 IADD3 R9, PT, PT, R9, 0x1, RZ ;  /* 0x0000000109090810 */ /* 0x000fcc0007ffe0ff */
[----:B------:R-:W-:Y:S01]  /*02e0*/  @!P1 IMAD.MOV R9, RZ, RZ, -R9 ;  /* 0x000000ffff099224 */ /* 0x000fe200078e0a09 */
[----:B------:R-:W-:-:S04]  /*02f0*/  @!P2 LOP3.LUT R9, RZ, R4, RZ, 0x33, !PT ;  /* 0x00000004ff09a212 */ /* 0x000fc800078e33ff */
[----:B------:R-:W-:Y:S01]  /*0300*/  IADD3 R2, PT, PT, -R9, RZ, RZ ;  /* 0x000000ff09027210 */ /* 0x000fe20007ffe1ff */
[----:B------:R-:W-:-:S04]  /*0310*/  IMAD R9, R3, UR8, R9 ;  /* 0x0000000803097c24 */ /* 0x000fc8000f8e0209 */
[----:B------:R-:W-:Y:S02]  /*0320*/  IMAD R7, R4, R2, R7 ;  /* 0x0000000204077224 */ /* 0x000fe400078e0207 */
[----:B--2---:R-:W-:-:S04]  /*0330*/  IMAD.WIDE R10, R9, 0x4, R10 ;  /* 0x00000004090a7825 */ /* 0x004fc800078e020a */
[----:B------:R-:W-:Y:S01]  /*0340*/  IMAD R15, R3, R4, R7 ;  /* 0x00000004030f7224 */ /* 0x000fe200078e0207 */
[----:B0-----:R-:W2:Y:S03]  /*0350*/  LDG.E R6, desc[UR6][R10.64] ;  /* 0x000000060a067981 */ /* 0x001ea6000c1e1900 */
[----:B-1----:R-:W-:-:S05]  /*0360*/  IMAD.WIDE R12, R15, 0x4, R12 ;  /* 0x000000040f0c7825 */ /* 0x002fca00078e020c */
[----:B------:R-:W3:Y:S02]  /*0370*/  LDG.E R2, desc[UR6][R12.64] ;  /* 0x000000060c027981 */ /* 0x000ee4000c1e1900 */
[----:B---3--:R-:W-:-:S04]  /*0380*/  ISETP.NE.AND P0, PT, R2, -0x1, PT ;  /* 0xffffffff0200780c */ /* 0x008fc80003f05270 */
[----:B--2---:R-:W-:-:S13]  /*0390*/  ISETP.EQ.OR P0, PT, R6, -0x1, !P0 ;  /* 0xffffffff0600780c */ /* 0x004fda0004702670 */
[----:B------:R-:W-:Y:S05]  /*03a0*/  @P0 EXIT ;  /* 0x000000000000094d */ /* 0x000fea0003800000 */
[----:B------:R-:W-:Y:S01]  /*03b0*/  IABS R12, R5 ;  /* 0x00000005000c7213 */ /* 0x000fe20000000000 */
[----:B------:R-:W0:Y:S01]  /*03c0*/  LDCU.64 UR4, c[0x0][0x3c0] ;  /* 0x00007800ff0477ac */ /* 0x000e220008000a00 */
[----:B------:R-:W-:Y:S01]  /*03d0*/  IABS R14, R0 ;  /* 0x00000000000e7213 */ /* 0x000fe20000000000 */
[----:B------:R-:W-:Y:S01]  /*03e0*/  IMAD R4, R9, R4, R7 ;  /* 0x0000000409047224 */ /* 0x000fe200078e0207 */
[----:B------:R-:W1:Y:S08]  /*03f0*/  I2F.RP R8, R12 ;  /* 0x0000000c00087306 */ /* 0x000e700000209400 */
[----:B-1----:R-:W1:Y:S01]  /*0400*/  MUFU.RCP R8, R8 ;  /* 0x0000000800087308 */ /* 0x002e620000001000 */
[----:B0-----:R-:W-:-:S04]  /*0410*/  IADD3 R16, PT, PT, -R5, UR5, RZ ;  /* 0x0000000505107c10 */ /* 0x001fc8000fffe1ff */
[----:B------:R-:W-:Y:S01]  /*0420*/  LEA.HI R16, R16, R16, RZ, 0x1 ;  /* 0x0000001010107211 */ /* 0x000fe200078f08ff */
[----:B-1----:R-:W-:-:S04]  /*0430*/  VIADD R10, R8, 0xffffffe ;  /* 0x0ffffffe080a7836 */ /* 0x002fc80000000000 */
[----:B------:R0:W1:Y:S02]  /*0440*/  F2I.FTZ.U32.TRUNC.NTZ R11, R10 ;  /* 0x0000000a000b7305 */ /* 0x000064000021f000 */
[----:B0-----:R-:W-:Y:S01]  /*0450*/  IMAD.MOV.U32 R10, RZ, RZ, RZ ;  /* 0x000000ffff0a7224 */ /* 0x001fe200078e00ff */
[----:B-1----:R-:W-:-:S05]  /*0460*/  IADD3 R13, PT, PT, RZ, -R11, RZ ;  /* 0x8000000bff0d7210 */ /* 0x002fca0007ffe0ff */
[----:B------:R-:W-:-:S04]  /*0470*/  IMAD R13, R13, R12, RZ ;  /* 0x0000000c0d0d7224 */ /* 0x000fc800078e02ff */
[----:B------:R-:W-:Y:S01]  /*0480*/  IMAD.HI.U32 R11, R11, R13, R10 ;  /* 0x0000000d0b0b7227 */ /* 0x000fe200078e000a */
[----:B------:R-:W-:Y:S02]  /*0490*/  MOV R13, R14 ;  /* 0x0000000e000d7202 */ /* 0x000fe40000000f00 */
[----:B------:R-:W-:Y:S02]  /*04a0*/  LOP3.LUT R10, R0, R5, RZ, 0x3c, !PT ;  /* 0x00000005000a7212 */ /* 0x000fe400078e3cff */
[----:B------:R-:W-:Y:S01]  /*04b0*/  IADD3 R14, PT, PT, -R5, UR4, RZ ;  /* 0x00000004050e7c10 */ /* 0x000fe2000fffe1ff */
[----:B------:R-:W-:Y:S01]  /*04c0*/  IMAD.HI.U32 R8, R11, R13, RZ ;  /* 0x0000000d0b087227 */ /* 0x000fe200078e00ff */
[----:B------:R-:W-:Y:S02]  /*04d0*/  ISETP.GE.AND P1, PT, R10, RZ, PT ;  /* 0x000000ff0a00720c */ /* 0x000fe40003f26270 */
[----:B------:R-:W-:Y:S01]  /*04e0*/  LEA.HI R15, R14, R14, RZ, 0x1 ;  /* 0x0000000e0e0f7211 */ /* 0x000fe200078f08ff */
[----:B------:R-:W-:-:S04]  /*04f0*/  IMAD.MOV R11, RZ, RZ, -R8 ;  /* 0x000000ffff0b7224 */ /* 0x000fc800078e0a08 */
[----:B------:R-:W-:-:S05]  /*0500*/  IMAD R11, R12, R11, R13 ;  /* 0x0000000b0c0b7224 */ /* 0x000fca00078e020d */
[----:B------:R-:W-:-:S13]  /*0510*/  ISETP.GT.U32.AND P2, PT, R12, R11, PT ;  /* 0x0000000b0c00720c */ /* 0x000fda0003f44070 */
[-C--:B------:R-:W-:Y:S01]  /*0520*/  @!P2 IADD3 R11, PT, PT, R11, -R12.reuse, RZ ;  /* 0x8000000c0b0ba210 */ /* 0x080fe20007ffe0ff */
[----:B------:R-:W-:Y:S01]  /*0530*/  @!P2 VIADD R8, R8, 0x1 ;  /* 0x000000010808a836 */ /* 0x000fe20000000000 */
[----:B------:R-:W-:Y:S02]  /*0540*/  ISETP.NE.AND P2, PT, R5, RZ, PT ;  /* 0x000000ff0500720c */ /* 0x000fe40003f45270 */
[----:B------:R-:W-:Y:S02]  /*0550*/  ISETP.GE.U32.AND P0, PT, R11, R12, PT ;  /* 0x0000000c0b00720c */ /* 0x000fe40003f06070 */
[----:B------:R-:W0:Y:S08]  /*0560*/  LDC.64 R12, c[0x0][0x390] ;  /* 0x0000e400ff0c7b82 */ /* 0x000e300000000a00 */
[----:B------:R-:W1:Y:S03]  /*0570*/  LDC.64 R10, c[0x0][0x388] ;  /* 0x0000e200ff0a7b82 */ /* 0x000e660000000a00 */
[----:B------:R-:W-:-:S05]  /*0580*/  @P0 IADD3 R8, PT, PT, R8, 0x1, RZ ;  /* 0x0000000108080810 */ /* 0x000fca0007ffe0ff */
[----:B------:R-:W-:Y:S01]  /*0590*/  @!P1 IMAD.MOV R8, RZ, RZ, -R8 ;  /* 0x000000ffff089224 */ /* 0x000fe200078e0a08 */
[----:B------:R-:W-:-:S04]  /*05a0*/  @!P2 LOP3.LUT R8, RZ, R5, RZ, 0x33, !PT ;  /* 0x00000005ff08a212 */ /* 0x000fc800078e33ff */
[----:B------:R-:W-:Y:S02]  /*05b0*/  IADD3 R17, PT, PT, -R8, RZ, RZ ;  /* 0x000000ff08117210 */ /* 0x000fe40007ffe1ff */
[----:B------:R-:W-:-:S03]  /*05c0*/  LEA.HI.SX32 R15, R15, R8, 0x1f ;  /* 0x000000080f0f7211 */ /* 0x000fc600078ffaff */
[----:B------:R-:W-:Y:S02]  /*05d0*/  IMAD R5, R5, R17, R0 ;  /* 0x0000001105057224 */ /* 0x000fe400078e0200 */
[----:B------:R-:W-:Y:S02]  /*05e0*/  IMAD R4, R4, UR4, R15 ;  /* 0x0000000404047c24 */ /* 0x000fe4000f8e020f */
[----:B0-----:R-:W-:Y:S01]  /*05f0*/  IMAD.WIDE R14, R0, 0x8, R12 ;  /* 0x00000008000e7825 */ /* 0x001fe200078e020c */
[----:B------:R-:W-:-:S05]  /*0600*/  LEA.HI.SX32 R7, R16, R5, 0x1f ;  /* 0x0000000510077211 */ /* 0x000fca00078ffaff */
[----:B------:R-:W-:-:S04]  /*0610*/  IMAD R7, R4, UR5, R7 ;  /* 0x0000000504077c24 */ /* 0x000fc8000f8e0207 */
[----:B-1----:R-:W-:Y:S02]  /*0620*/  IMAD.WIDE R12, R7, 0x8, R10 ;  /* 0x00000008070c7825 */ /* 0x002fe400078e020a */
[----:B------:R0:W5:Y:S04]  /*0630*/  LDG.E.64 R10, desc[UR6][R14.64] ;  /* 0x000000060e0a7981 */ /* 0x000168000c1e1b00 */
[----:B------:R-:W5:Y:S01]  /*0640*/  LDG.E.64 R12, desc[UR6][R12.64] ;  /* 0x000000060c0c7981 */ /* 0x000f62000c1e1b00 */
[----:B------:R-:W-:-:S06]  /*0650*/  UIMAD UR4, UR4, UR5, URZ ;  /* 0x00000005040472a4 */ /* 0x000fcc000f8e02ff */
[----:B------:R-:W-:-:S04]  /*0660*/  I2FP.F32.S32 R0, UR4 ;  /* 0x0000000400007c45 */ /* 0x000fc80008201400 */
[----:B------:R0:W1:Y:S01]  /*0670*/  MUFU.RSQ R7, R0 ;  /* 0x0000000000077308 */ /* 0x0000620000001400 */
[----:B------:R-:W-:-:S05]  /*0680*/  VIADD R4, R0, 0xf3000000 ;  /* 0xf300000000047836 */ /* 0x000fca0000000000 */
[----:B------:R-:W-:-:S13]  /*0690*/  ISETP.GT.U32.AND P0, PT, R4, 0x727fffff, PT ;  /* 0x727fffff0400780c */ /* 0x000fda0003f04070 */
[----:B01----:R-:W-:Y:S05]  /*06a0*/  @!P0 BRA `(.L_x_19) ;  /* 0x0000000000108947 */ /* 0x003fea0003800000 */
[----:B------:R-:W-:-:S07]  /*06b0*/  MOV R14, 0x6d0 ;  /* 0x000006d0000e7802 */ /* 0x000fce0000000f00 */
[----:B-----5:R-:W-:Y:S05]  /*06c0*/  CALL.REL.NOINC `($__internal_3_$__cuda_sm20_sqrt_rn_f32_slowpath) ;  /* 0x00000004005c7944 */ /* 0x020fea0003c00000 */
[----:B------:R-:W-:Y:S01]  /*06d0*/  MOV R0, R4 ;  /* 0x0000000400007202 */ /* 0x000fe20000000f00 */
[----:B------:R-:W-:Y:S06]  /*06e0*/  BRA `(.L_x_20) ;  /* 0x0000000000107947 */ /* 0x000fec0003800000 */
.L_x_19:
[----:B------:R-:W-:Y:S01]  /*06f0*/  FMUL.FTZ R9, R0, R7 ;  /* 0x0000000700097220 */ /* 0x000fe20000410000 */
[----:B------:R-:W-:-:S03]  /*0700*/  FMUL.FTZ R7, R7, 0.5 ;  /* 0x3f00000007077820 */ /* 0x000fc60000410000 */
[----:B------:R-:W-:-:S04]  /*0710*/  FFMA R0, -R9, R9, R0 ;  /* 0x0000000909007223 */ /* 0x000fc80000000100 */
[----:B------:R-:W-:-:S07]  /*0720*/  FFMA R0, R0, R7, R9 ;  /* 0x0000000700007223 */ /* 0x000fce0000000009 */
.L_x_20:
[----:B------:R-:W-:-:S05]  /*0730*/  VIADD R4, R0, 0x1800000 ;  /* 0x0180000000047836 */ /* 0x000fca0000000000 */
[----:B------:R-:W-:-:S04]  /*0740*/  LOP3.LUT R4, R4, 0x7f800000, RZ, 0xc0, !PT ;  /* 0x7f80000004047812 */ /* 0x000fc800078ec0ff */
[----:B------:R-:W-:-:S13]  /*0750*/  ISETP.GT.U32.AND P0, PT, R4, 0x1ffffff, PT ;  /* 0x01ffffff0400780c */ /* 0x000fda0003f04070 */
[----:B------:R-:W-:Y:S05]  /*0760*/  @P0 BRA `(.L_x_21) ;  /* 0x0000000000100947 */ /* 0x000fea0003800000 */
[----:B------:R-:W-:-:S07]  /*0770*/  MOV R4, 0x790 ;  /* 0x0000079000047802 */ /* 0x000fce0000000f00 */
[----:B-----5:R-:W-:Y:S05]  /*0780*/  CALL.REL.NOINC `($__internal_2_$__cuda_sm20_rcp_rn_f32_slowpath) ;  /* 0x00000000005c7944 */ /* 0x020fea0003c00000 */
[----:B------:R-:W-:Y:S01]  /*0790*/  MOV R4, R7 ;  /* 0x0000000700047202 */ /* 0x000fe20000000f00 */
[----:B------:R-:W-:Y:S06]  /*07a0*/  BRA `(.L_x_22) ;  /* 0x0000000000107947 */ /* 0x000fec0003800000 */
.L_x_21:
[----:B------:R-:W0:Y:S02]  /*07b0*/  MUFU.RCP R7, R0 ;  /* 0x0000000000077308 */ /* 0x000e240000001000 */
[----:B0-----:R-:W-:-:S04]  /*07c0*/  FFMA R4, R7, R0, -1 ;  /* 0xbf80000007047423 */ /* 0x001fc80000000000 */
[----:B------:R-:W-:-:S04]  /*07d0*/  FADD.FTZ R4, -R4, -RZ ;  /* 0x800000ff04047221 */ /* 0x000fc80000010100 */
[----:B------:R-:W-:-:S07]  /*07e0*/  FFMA R4, R7, R4, R7 ;  /* 0x0000000407047223 */ /* 0x000fce0000000007 */
.L_x_22:
[----:B------:R-:W0:Y:S01]  /*07f0*/  LDCU UR4, c[0x0][0x3ac] ;  /* 0x00007580ff0477ac */ /* 0x000e220008000800 */
[----:B------:R-:W1:Y:S01]  /*0800*/  LDC.64 R14, c[0x0][0x380] ;  /* 0x0000e000ff0e7b82 */ /* 0x000e620000000a00 */
[----:B------:R-:W-:Y:S02]  /*0810*/  IMAD.IADD R2, R2, 0x1, R5 ;  /* 0x0000000102027824 */ /* 0x000fe400078e0205 */
[-C--:B-----5:R-:W-:Y:S01]  /*0820*/  FMUL R11, R11, R4.reuse ;  /* 0x000000040b0b7220 */ /* 0x0a0fe20000400000 */
[----:B------:R-:W2:Y:S01]  /*0830*/  LDCU UR5, c[0x0][0x3b0] ;  /* 0x00007600ff0577ac */ /* 0x000ea20008000800 */
[----:B------:R-:W-:Y:S02]  /*0840*/  FMUL R10, R10, R4 ;  /* 0x000000040a0a7220 */ /* 0x000fe40000400000 */
[-C--:B------:R-:W-:Y:S01]  /*0850*/  FMUL R5, R13, R11.reuse ;  /* 0x0000000b0d057220 */ /* 0x080fe20000400000 */
[----:B------:R-:W-:-:S03]  /*0860*/  FMUL R0, R12, R11 ;  /* 0x0000000b0c007220 */ /* 0x000fc60000400000 */
[-C--:B------:R-:W-:Y:S01]  /*0870*/  FFMA R5, R12, R10.reuse, R5 ;  /* 0x0000000a0c057223 */ /* 0x080fe20000000005 */
[----:B------:R-:W-:Y:S01]  /*0880*/  FFMA R13, R13, R10, -R0 ;  /* 0x0000000a0d0d7223 */ /* 0x000fe20000000800 */
[----:B0-----:R-:W-:-:S05]  /*0890*/  IMAD R3, R3, UR4, R8 ;  /* 0x0000000403037c24 */ /* 0x001fca000f8e0208 */
[----:B------:R-:W-:-:S05]  /*08a0*/  IADD3 R3, PT, PT, R6, R3, RZ ;  /* 0x0000000306037210 */ /* 0x000fca0007ffe0ff */
[----:B--2---:R-:W-:-:S04]  /*08b0*/  IMAD R3, R3, UR5, R2 ;  /* 0x0000000503037c24 */ /* 0x004fc8000f8e0202 */
[----:B-1----:R-:W-:-:S05]  /*08c0*/  IMAD.WIDE R14, R3, 0x8, R14 ;  /* 0x00000008030e7825 */ /* 0x002fca00078e020e */
[----:B------:R-:W-:Y:S04]  /*08d0*/  REDG.E.ADD.F32.FTZ.RN.STRONG.GPU desc[UR6][R14.64], R5 ;  /* 0x000000050e0079a6 */ /* 0x000fe8000c12f306 */
[----:B------:R-:W-:Y:S01]  /*08e0*/  REDG.E.ADD.F32.FTZ.RN.STRONG.GPU desc[UR6][R14.64+0x4], R13 ;  /* 0x0000040d0e0079a6 */ /* 0x000fe2000c12f306 */
[----:B------:R-:W-:Y:S05]  /*08f0*/  EXIT ;  /* 0x000000000000794d */ /* 0x000fea0003800000 */
        .weak           $__internal_2_$__cuda_sm20_rcp_rn_f32_slowpath
        .type           $__internal_2_$__cuda_sm20_rcp_rn_f32_slowpath,@function
        .size           $__internal_2_$__cuda_sm20_rcp_rn_f32_slowpath,($__internal_3_$__cuda_sm20_sqrt_rn_f32_slowpath - $__internal_2_$__cuda_sm20_rcp_rn_f32_slowpath)
$__internal_2_$__cuda_sm20_rcp_rn_f32_slowpath:
[----:B------:R-:W-:-:S05]  /*0900*/  IMAD.SHL.U32 R7, R0, 0x2, RZ ;  /* 0x0000000200077824 */ /* 0x000fca00078e00ff */
[----:B------:R-:W-:-:S04]  /*0910*/  SHF.R.U32.HI R7, RZ, 0x18, R7 ;  /* 0x00000018ff077819 */ /* 0x000fc80000011607 */
[----:B------:R-:W-:-:S13]  /*0920*/  ISETP.NE.U32.AND P0, PT, R7, RZ, PT ;  /* 0x000000ff0700720c */ /* 0x000fda0003f05070 */
[----:B------:R-:W-:Y:S05]  /*0930*/  @P0 BRA `(.L_x_23) ;  /* 0x00000000002c0947 */ /* 0x000fea0003800000 */
[----:B------:R-:W-:-:S04]  /*0940*/  SHF.L.U32 R7, R0, 0x1, RZ ;  /* 0x0000000100077819 */ /* 0x000fc800000006ff */
[----:B------:R-:W-:-:S13]  /*0950*/  ISETP.NE.AND P0, PT, R7, RZ, PT ;  /* 0x000000ff0700720c */ /* 0x000fda0003f05270 */
[----:B------:R2:W3:Y:S01]  /*0960*/  @!P0 MUFU.RCP R7, R0 ;  /* 0x0000000000078308 */ /* 0x0004e20000001000 */
[----:B------:R-:W-:Y:S05]  /*0970*/  @!P0 BRA `(.L_x_24) ;  /* 0x0000000000a48947 */ /* 0x000fea0003800000 */
[----:B------:R-:W-:-:S04]  /*0980*/  FFMA R9, R0, 1.84467440737095516160e+19, RZ ;  /* 0x5f80000000097823 */ /* 0x000fc800000000ff */
[----:B--2---:R-:W3:Y:S02]  /*0990*/  MUFU.RCP R0, R9 ;  /* 0x0000000900007308 */ /* 0x004ee40000001000 */
[----:B---3--:R-:W-:-:S04]  /*09a0*/  FFMA R7, R9, R0, -1 ;  /* 0xbf80000009077423 */ /* 0x008fc80000000000 */
[----:B------:R-:W-:-:S04]  /*09b0*/  FADD.FTZ R7, -R7, -RZ ;  /* 0x800000ff07077221 */ /* 0x000fc80000010100 */
[----:B------:R-:W-:-:S04]  /*09c0*/  FFMA R0, R0, R7, R0 ;  /* 0x0000000700007223 */ /* 0x000fc80000000000 */
[----:B------:R-:W-:Y:S01]  /*09d0*/  FFMA R7, R0, 1.84467440737095516160e+19, RZ ;  /* 0x5f80000000077823 */ /* 0x000fe200000000ff */
[----:B------:R-:W-:Y:S06]  /*09e0*/  BRA `(.L_x_24) ;  /* 0x0000000000887947 */ /* 0x000fec0003800000 */
.L_x_23:
[----:B------:R-:W-:-:S05]  /*09f0*/  VIADD R18, R7, 0xffffff03 ;  /* 0xffffff0307127836 */ /* 0x000fca0000000000 */
[----:B------:R-:W-:-:S13]  /*0a00*/  ISETP.GT.U32.AND P0, PT, R18, 0x1, PT ;  /* 0x000000011200780c */ /* 0x000fda0003f04070 */
[----:B------:R-:W-:Y:S05]  /*0a10*/  @P0 BRA `(.L_x_25) ;  /* 0x0000000000780947 */ /* 0x000fea0003800000 */
[----:B------:R-:W-:Y:S01]  /*0a20*/  LOP3.LUT R9, R0, 0x7fffff, RZ, 0xc0, !PT ;  /* 0x007fffff00097812 */ /* 0x000fe200078ec0ff */
[----:B------:R-:W-:Y:S02]  /*0a30*/  HFMA2 R17, -RZ, RZ, 0, 1.78813934326171875e-07 ;  /* 0x00000003ff117431 */ /* 0x000fe400000001ff */
[----:B------:R-:W-:Y:S01]  /*0a40*/  VIADD R7, R7, 0xffffff04 ;  /* 0xffffff0407077836 */ /* 0x000fe20000000000 */
[----:B------:R-:W-:-:S04]  /*0a50*/  LOP3.LUT R9, R9, 0x3f800000, RZ, 0xfc, !PT ;  /* 0x3f80000009097812 */ /* 0x000fc800078efcff */
[----:B------:R-:W0:Y:S01]  /*0a60*/  MUFU.RCP R14, R9 ;  /* 0x00000009000e7308 */ /* 0x000e220000001000 */
[----:B------:R-:W-:Y:S01]  /*0a70*/  SHF.L.U32 R17, R17, R18, RZ ;  /* 0x0000001211117219 */ /* 0x000fe200000006ff */
[----:B0-----:R-:W-:-:S04]  /*0a80*/  FFMA R15, R9, R14, -1 ;  /* 0xbf800000090f7423 */ /* 0x001fc8000000000e */
[----:B------:R-:W-:-:S04]  /*0a90*/  FADD.FTZ R15, -R15, -RZ ;  /* 0x800000ff0f0f7221 */ /* 0x000fc80000010100 */
[CCC-:B------:R-:W-:Y:S01]  /*0aa0*/  FFMA.RM R16, R14.reuse, R15.reuse, R14.reuse ;  /* 0x0000000f0e107223 */ /* 0x1c0fe2000000400e */
[----:B------:R-:W-:-:S04]  /*0ab0*/  FFMA.RP R15, R14, R15, R14 ;  /* 0x0000000f0e0f7223 */ /* 0x000fc8000000800e */
[C---:B------:R-:W-:Y:S02]  /*0ac0*/  LOP3.LUT R14, R16.reuse, 0x7fffff, RZ, 0xc0, !PT ;  /* 0x007fffff100e7812 */ /* 0x040fe400078ec0ff */
[----:B------:R-:W-:Y:S02]  /*0ad0*/  FSETP.NEU.FTZ.AND P0, PT, R16, R15, PT ;  /* 0x0000000f1000720b */ /* 0x000fe40003f1d000 */
[----:B------:R-:W-:Y:S02]  /*0ae0*/  LOP3.LUT R14, R14, 0x800000, RZ, 0xfc, !PT ;  /* 0x008000000e0e7812 */ /* 0x000fe400078efcff */
[----:B------:R-:W-:Y:S02]  /*0af0*/  SEL R15, RZ, 0xffffffff, !P0 ;  /* 0xffffffffff0f7807 */ /* 0x000fe40004000000 */
[----:B------:R-:W-:Y:S02]  /*0b00*/  LOP3.LUT R17, R17, R14, RZ, 0xc0, !PT ;  /* 0x0000000e11117212 */ /* 0x000fe400078ec0ff */
[----:B------:R-:W-:Y:S01]  /*0b10*/  SHF.R.U32.HI R7, RZ, R7, R14 ;  /* 0x00000007ff077219 */ /* 0x000fe2000001160e */
[----:B------:R-:W-:Y:S01]  /*0b20*/  IMAD.MOV R15, RZ, RZ, -R15 ;  /* 0x000000ffff0f7224 */ /* 0x000fe200078e0a0f */
[----:B------:R-:W-:-:S04]  /*0b30*/  SHF.R.U32.HI R17, RZ, R18, R17 ;  /* 0x00000012ff117219 */ /* 0x000fc80000011611 */
[----:B------:R-:W-:Y:S02]  /*0b40*/  LOP3.LUT P1, RZ, R15, R18, R14, 0xf8, !PT ;  /* 0x000000120fff7212 */ /* 0x000fe4000782f80e */
[C---:B------:R-:W-:Y:S02]  /*0b50*/  LOP3.LUT P0, RZ, R17.reuse, 0x1, RZ, 0xc0, !PT ;  /* 0x0000000111ff7812 */ /* 0x040fe4000780c0ff */
[----:B------:R-:W-:-:S04]  /*0b60*/  LOP3.LUT P2, RZ, R17, 0x2, RZ, 0xc0, !PT ;  /* 0x0000000211ff7812 */ /* 0x000fc8000784c0ff */
[----:B------:R-:W-:Y:S02]  /*0b70*/  PLOP3.LUT P0, PT, P0, P1, P2, 0xe0, 0x0 ;  /* 0x000000000000781c */ /* 0x000fe40000703c20 */
[----:B------:R-:W-:Y:S02]  /*0b80*/  LOP3.LUT P1, RZ, R0, 0x7fffff, RZ, 0xc0, !PT ;  /* 0x007fffff00ff7812 */ /* 0x000fe4000782c0ff */
[----:B------:R-:W-:-:S04]  /*0b90*/  SEL R9, RZ, 0x1, !P0 ;  /* 0x00000001ff097807 */ /* 0x000fc80004000000 */
[----:B------:R-:W-:-:S04]  /*0ba0*/  IADD3 R9, PT, PT, -R9, RZ, RZ ;  /* 0x000000ff09097210 */ /* 0x000fc80007ffe1ff */
[----:B------:R-:W-:-:S13]  /*0bb0*/  ISETP.GE.AND P0, PT, R9, RZ, PT ;  /* 0x000000ff0900720c */ /* 0x000fda0003f06270 */
[----:B------:R-:W-:-:S05]  /*0bc0*/  @!P0 IADD3 R7, PT, PT, R7, 0x1, RZ ;  /* 0x0000000107078810 */ /* 0x000fca0007ffe0ff */
[----:B------:R-:W-:-:S05]  /*0bd0*/  @!P1 IMAD.SHL.U32 R7, R7, 0x2, RZ ;  /* 0x0000000207079824 */ /* 0x000fca00078e00ff */
[----:B------:R-:W-:Y:S01]  /*0be0*/  LOP3.LUT R7, R7, 0x80000000, R0, 0xf8, !PT ;  /* 0x8000000007077812 */ /* 0x000fe200078ef800 */
[----:B------:R-:W-:Y:S06]  /*0bf0*/  BRA `(.L_x_24) ;  /* 0x0000000000047947 */ /* 0x000fec0003800000 */
.L_x_25:
[----:B------:R0:W1:Y:S02]  /*0c00*/  MUFU.RCP R7, R0 ;  /* 0x0000000000077308 */ /* 0x0000640000001000 */
.L_x_24:
[----:B------:R-:W-:Y:S01]  /*0c10*/  MOV R14, R4 ;  /* 0x00000004000e7202 */ /* 0x000fe20000000f00 */
[----:B------:R-:W-:-:S04]  /*0c20*/  IMAD.MOV.U32 R15, RZ, RZ, 0x0 ;  /* 0x00000000ff0f7424 */ /* 0x000fc800078e00ff */
[----:B0123--:R-:W-:Y:S05]  /*0c30*/  RET.REL.NODEC R14 `(_Z4mulaP6float2S0_S0_PiS1_iiiiiiii) ;  /* 0xfffffff00ef07950 */ /* 0x00ffea0003c3ffff */
        .weak           $__internal_3_$__cuda_sm20_sqrt_rn_f32_slowpath
        .type           $__internal_3_$__cuda_sm20_sqrt_rn_f32_slowpath,@function
        .size           $__internal_3_$__cuda_sm20_sqrt_rn_f32_slowpath,(.L_x_40 - $__internal_3_$__cuda_sm20_sqrt_rn_f32_slowpath)
$__internal_3_$__cuda_sm20_sqrt_rn_f32_slowpath:
        /* <DEDUP_REMOVED lines=10> */
[----:B------:R-:W-:Y:S01]  /*0ce0*/  @!P0 MOV R4, R0 ;  /* 0x0000000000048202 */ /* 0x000fe20000000f00 */
[----:B------:R-:W-:Y:S06]  /*0cf0*/  @!P0 BRA `(.L_x_26) ;  /* 0x0000000000208947 */ /* 0x000fec0003800000 */
[----:B------:R-:W-:-:S04]  /*0d00*/  FFMA R0, R0, 1.84467440737095516160e+19, RZ ;  /* 0x5f80000000007823 */ /* 0x000fc800000000ff */
[----:B------:R-:W0:Y:S02]  /*0d10*/  MUFU.RSQ R7, R0 ;  /* 0x0000000000077308 */ /* 0x000e240000001400 */
[----:B0-----:R-:W-:Y:S01]  /*0d20*/  FMUL.FTZ R9, R0, R7 ;  /* 0x0000000700097220 */ /* 0x001fe20000410000 */
[----:B------:R-:W-:-:S03]  /*0d30*/  FMUL.FTZ R7, R7, 0.5 ;  /* 0x3f00000007077820 */ /* 0x000fc60000410000 */
[----:B------:R-:W-:-:S04]  /*0d40*/  FADD.FTZ R4, -R9, -RZ ;  /* 0x800000ff09047221 */ /* 0x000fc80000010100 */
[----:B------:R-:W-:-:S04]  /*0d50*/  FFMA R4, R9, R4, R0 ;  /* 0x0000000409047223 */ /* 0x000fc80000000000 */
[----:B------:R-:W-:-:S04]  /*0d60*/  FFMA R4, R4, R7, R9 ;  /* 0x0000000704047223 */ /* 0x000fc80000000009 */
[----:B------:R-:W-:-:S07]  /*0d70*/  FMUL.FTZ R4, R4, 2.3283064365386962891e-10 ;  /* 0x2f80000004047820 */ /* 0x000fce0000410000 */
.L_x_26:
[----:B------:R-:W-:-:S04]  /*0d80*/  IMAD.MOV.U32 R15, RZ, RZ, 0x0 ;  /* 0x00000000ff0f7424 */ /* 0x000fc800078e00ff */
[----:B------:R-:W-:Y:S05]  /*0d90*/  RET.REL.NODEC R14 `(_Z4mulaP6float2S0_S0_PiS1_iiiiiiii) ;  /* 0xfffffff00e987950 */ /* 0x000fea0003c3ffff */
.L_x_27:
        /* <DEDUP_REMOVED lines=14> */
.L_x_40:


//--------------------- .text._Z3mulP6float2S0_S0_PiS1_iiiiiiii --------------------------
	.section	.text._Z3mulP6float2S0_S0_PiS1_iiiiiiii,"ax",@progbits
	.align	128
        .global         _Z3mulP6float2S0_S0_PiS1_iiiiiiii
        .type           _Z3mulP6float2S0_S0_PiS1_iiiiiiii,@function
        .size           _Z3mulP6float2S0_S0_PiS1_iiiiiiii,(.L_x_42 - _Z3mulP6float2S0_S0_PiS1_iiiiiiii)
        .other          _Z3mulP6float2S0_S0_PiS1_iiiiiiii,@"STO_CUDA_ENTRY STV_DEFAULT"
_Z3mulP6float2S0_S0_PiS1_iiiiiiii:
.text._Z3mulP6float2S0_S0_PiS1_iiiiiiii:
        /* <DEDUP_REMOVED lines=28> */
[----:B-1----:R-:W-:Y:S01]  /*01c0*/  IMAD.MOV.U32 R8, RZ, RZ, RZ ;  /* 0x000000ffff087224 */ /* 0x002fe200078e00ff */
[----:B--2---:R-:W-:-:S05]  /*01d0*/  IADD3 R6, PT, PT, RZ, -R9, RZ ;  /* 0x80000009ff067210 */ /* 0x004fca0007ffe0ff */
[----:B------:R-:W-:Y:S01]  /*01e0*/  IMAD R13, R6, R11, RZ ;  /* 0x0000000b060d7224 */ /* 0x000fe200078e02ff */
[----:B------:R-:W-:-:S03]  /*01f0*/  IABS R6, R3 ;  /* 0x0000000300067213 */ /* 0x000fc60000000000 */
[----:B------:R-:W-:Y:S02]  /*0200*/  IMAD.HI.U32 R9, R9, R13, R8 ;  /* 0x0000000d09097227 */ /* 0x000fe400078e0008 */
[----:B------:R-:W1:Y:S04]  /*0210*/  LDC.64 R12, c[0x0][0x398] ;  /* 0x0000e600ff0c7b82 */ /* 0x000e680000000a00 */
        /* <DEDUP_REMOVED lines=8> */
[----:B------:R-:W-:-:S04]  /*02a0*/  LOP3.LUT R2, R3, R4, RZ, 0x3c, !PT ;  /* 0x0000000403027212 */ /* 0x000fc800078e3cff */
[----:B------:R-:W-:-:S07]  /*02b0*/  ISETP.GE.AND P1, PT, R2, RZ, PT ;  /* 0x000000ff0200720c */ /* 0x000fce0003f26270 */
[----:B------:R-:W-:-:S05]  /*02c0*/  @P0 VIADD R9, R9, 0x1 ;  /* 0x0000000109090836 */ /* 0x000fca0000000000 */
[----:B------:R-:W-:Y:S02]  /*02d0*/  MOV R2, R9 ;  /* 0x0000000900027202 */ /* 0x000fe40000000f00 */
[----:B------:R-:W2:Y:S03]  /*02e0*/  LDC.64 R8, c[0x0][0x3a0] ;  /* 0x0000e800ff087b82 */ /* 0x000ea60000000a00 */
[----:B------:R-:W-:Y:S01]  /*02f0*/  @!P1 IMAD.MOV R2, RZ, RZ, -R2 ;  /* 0x000000ffff029224 */ /* 0x000fe200078e0a02 */
[----:B------:R-:W-:-:S04]  /*0300*/  @!P2 LOP3.LUT R2, RZ, R4, RZ, 0x33, !PT ;  /* 0x00000004ff02a212 */ /* 0x000fc800078e33ff */
[----:B------:R-:W-:Y:S01]  /*0310*/  IADD3 R6, PT, PT, -R2, RZ, RZ ;  /* 0x000000ff02067210 */ /* 0x000fe20007ffe1ff */
[----:B------:R-:W-:-:S04]  /*0320*/  IMAD R2, R7, UR8, R2 ;  /* 0x0000000807027c24 */ /* 0x000fc8000f8e0202 */
[----:B------:R-:W-:Y:S02]  /*0330*/  IMAD R3, R4, R6, R3 ;  /* 0x0000000604037224 */ /* 0x000fe400078e0203 */
[----:B-1----:R-:W-:-:S04]  /*0340*/  IMAD.WIDE R12, R2, 0x4, R12 ;  /* 0x00000004020c7825 */ /* 0x002fc800078e020c */
[----:B------:R-:W-:Y:S02]  /*0350*/  IMAD R11, R7, R4, R3 ;  /* 0x00000004070b7224 */ /* 0x000fe400078e0203 */
[----:B0-----:R-:W3:Y:S02]  /*0360*/  LDG.E R12, desc[UR6][R12.64] ;  /* 0x000000060c0c7981 */ /* 0x001ee4000c1e1900 */
[----:B--2---:R-:W-:-:S05]  /*0370*/  IMAD.WIDE R8, R11, 0x4, R8 ;  /* 0x000000040b087825 */ /* 0x004fca00078e0208 */
[----:B------:R-:W2:Y:S02]  /*0380*/  LDG.E R4, desc[UR6][R8.64] ;  /* 0x0000000608047981 */ /* 0x000ea4000c1e1900 */
[----:B--2---:R-:W-:-:S04]  /*0390*/  ISETP.NE.AND P0, PT, R4, -0x1, PT ;  /* 0xffffffff0400780c */ /* 0x004fc80003f05270 */
[----:B---3--:R-:W-:-:S13]  /*03a0*/  ISETP.EQ.OR P0, PT, R12, -0x1, !P0 ;  /* 0xffffffff0c00780c */ /* 0x008fda0004702670 */
[----:B------:R-:W-:Y:S05]  /*03b0*/  @P0 EXIT ;  /* 0x000000000000094d */ /* 0x000fea0003800000 */
[----:B------:R-:W-:Y:S01]  /*03c0*/  IABS R10, R5 ;  /* 0x00000005000a7213 */ /* 0x000fe20000000000 */
[----:B------:R-:W0:Y:S01]  /*03d0*/  LDCU UR4, c[0x0][0x3ac] ;  /* 0x00007580ff0477ac */ /* 0x000e220008000800 */
[----:B------:R-:W-:Y:S02]  /*03e0*/  IABS R13, R0 ;  /* 0x00000000000d7213 */ /* 0x000fe40000000000 */
[----:B------:R-:W1:Y:S01]  /*03f0*/  I2F.RP R6, R10 ;  /* 0x0000000a00067306 */ /* 0x000e620000209400 */
[----:B------:R-:W2:Y:S07]  /*0400*/  LDCU UR5, c[0x0][0x3b0] ;  /* 0x00007600ff0577ac */ /* 0x000eae0008000800 */
[----:B-1----:R-:W1:Y:S02]  /*0410*/  MUFU.RCP R6, R6 ;  /* 0x0000000600067308 */ /* 0x002e640000001000 */
[----:B-1----:R-:W-:-:S06]  /*0420*/  VIADD R8, R6, 0xffffffe ;  /* 0x0ffffffe06087836 */ /* 0x002fcc0000000000 */
[----:B------:R1:W3:Y:S02]  /*0430*/  F2I.FTZ.U32.TRUNC.NTZ R9, R8 ;  /* 0x0000000800097305 */ /* 0x0002e4000021f000 */
[----:B-1----:R-:W-:Y:S01]  /*0440*/  IMAD.MOV.U32 R8, RZ, RZ, RZ ;  /* 0x000000ffff087224 */ /* 0x002fe200078e00ff */
[----:B---3--:R-:W-:-:S05]  /*0450*/  IADD3 R11, PT, PT, RZ, -R9, RZ ;  /* 0x80000009ff0b7210 */ /* 0x008fca0007ffe0ff */
[----:B------:R-:W-:-:S04]  /*0460*/  IMAD R11, R11, R10, RZ ;  /* 0x0000000a0b0b7224 */ /* 0x000fc800078e02ff */
[----:B------:R-:W-:Y:S01]  /*0470*/  IMAD.HI.U32 R9, R9, R11, R8 ;  /* 0x0000000b09097227 */ /* 0x000fe200078e0008 */
[----:B------:R-:W-:Y:S02]  /*0480*/  MOV R11, R13 ;  /* 0x0000000d000b7202 */ /* 0x000fe40000000f00 */
[----:B------:R-:W-:-:S03]  /*0490*/  LOP3.LUT R8, R0, R5, RZ, 0x3c, !PT ;  /* 0x0000000500087212 */ /* 0x000fc600078e3cff */
[----:B------:R-:W-:Y:S01]  /*04a0*/  IMAD.HI.U32 R6, R9, R11, RZ ;  /* 0x0000000b09067227 */ /* 0x000fe200078e00ff */
[----:B------:R-:W-:-:S03]  /*04b0*/  ISETP.GE.AND P1, PT, R8, RZ, PT ;  /* 0x000000ff0800720c */ /* 0x000fc60003f26270 */
[----:B------:R-:W-:-:S04]  /*04c0*/  IMAD.MOV R9, RZ, RZ, -R6 ;  /* 0x000000ffff097224 */ /* 0x000fc800078e0a06 */
[----:B------:R-:W-:-:S05]  /*04d0*/  IMAD R9, R10, R9, R11 ;  /* 0x000000090a097224 */ /* 0x000fca00078e020b */
[----:B------:R-:W-:-:S13]  /*04e0*/  ISETP.GT.U32.AND P2, PT, R10, R9, PT ;  /* 0x000000090a00720c */ /* 0x000fda0003f44070 */
[-C--:B------:R-:W-:Y:S01]  /*04f0*/  @!P2 IADD3 R9, PT, PT, R9, -R10.reuse, RZ ;  /* 0x8000000a0909a210 */ /* 0x080fe20007ffe0ff */
[----:B------:R-:W-:Y:S01]  /*0500*/  @!P2 VIADD R6, R6, 0x1 ;  /* 0x000000010606a836 */ /* 0x000fe20000000000 */
[----:B------:R-:W-:Y:S02]  /*0510*/  ISETP.NE.AND P2, PT, R5, RZ, PT ;  /* 0x000000ff0500720c */ /* 0x000fe40003f45270 */
[----:B------:R-:W-:Y:S02]  /*0520*/  ISETP.GE.U32.AND P0, PT, R9, R10, PT ;  /* 0x0000000a0900720c */ /* 0x000fe40003f06070 */
[----:B------:R-:W1:Y:S08]  /*0530*/  LDC.64 R10, c[0x0][0x390] ;  /* 0x0000e400ff0a7b82 */ /* 0x000e700000000a00 */
[----:B------:R-:W3:Y:S03]  /*0540*/  LDC.64 R8, c[0x0][0x388] ;  /* 0x0000e200ff087b82 */ /* 0x000ee60000000a00 */
[----:B------:R-:W-:-:S05]  /*0550*/  @P0 IADD3 R6, PT, PT, R6, 0x1, RZ ;  /* 0x0000000106060810 */ /* 0x000fca0007ffe0ff */
[----:B------:R-:W-:Y:S01]  /*0560*/  @!P1 IMAD.MOV R6, RZ, RZ, -R6 ;  /* 0x000000ffff069224 */ /* 0x000fe200078e0a06 */
[----:B------:R-:W-:-:S04]  /*0570*/  @!P2 LOP3.LUT R6, RZ, R5, RZ, 0x33, !PT ;  /* 0x00000005ff06a212 */ /* 0x000fc800078e33ff */
[----:B------:R-:W-:Y:S01]  /*0580*/  IADD3 R14, PT, PT, -R6, RZ, RZ ;  /* 0x000000ff060e7210 */ /* 0x000fe20007ffe1ff */
[----:B0-----:R-:W-:-:S04]  /*0590*/  IMAD R13, R7, UR4, R6 ;  /* 0x00000004070d7c24 */ /* 0x001fc8000f8e0206 */
[----:B------:R-:W-:Y:S02]  /*05a0*/  IMAD R7, R5, R14, R0 ;  /* 0x0000000e05077224 */ /* 0x000fe400078e0200 */
[----:B------:R-:W-:-:S03]  /*05b0*/  IMAD.IADD R13, R12, 0x1, R13 ;  /* 0x000000010c0d7824 */ /* 0x000fc600078e020d */
[----:B------:R-:W-:-:S05]  /*05c0*/  IADD3 R4, PT, PT, R4, R7, RZ ;  /* 0x0000000704047210 */ /* 0x000fca0007ffe0ff */
[----:B--2---:R-:W-:Y:S01]  /*05d0*/  IMAD R13, R13, UR5, R4 ;  /* 0x000000050d0d7c24 */ /* 0x004fe2000f8e0204 */
[----:B------:R-:W0:Y:S01]  /*05e0*/  LDCU.64 UR4, c[0x0][0x3c0] ;  /* 0x00007800ff0477ac */ /* 0x000e220008000a00 */
[----:B-1----:R-:W-:-:S04]  /*05f0*/  IMAD.WIDE R4, R0, 0x8, R10 ;  /* 0x0000000800047825 */ /* 0x002fc800078e020a */
[----:B---3--:R-:W-:Y:S02]  /*0600*/  IMAD.WIDE R8, R13, 0x8, R8 ;  /* 0x000000080d087825 */ /* 0x008fe400078e0208 */
[----:B------:R-:W5:Y:S04]  /*0610*/  LDG.E.64 R4, desc[UR6][R4.64] ;  /* 0x0000000604047981 */ /* 0x000f68000c1e1b00 */
[----:B------:R-:W5:Y:S01]  /*0620*/  LDG.E.64 R8, desc[UR6][R8.64] ;  /* 0x0000000608087981 */ /* 0x000f62000c1e1b00 */
[----:B0-----:R-:W-:-:S06]  /*0630*/  UIMAD UR4, UR5, UR4, URZ ;  /* 0x00000004050472a4 */ /* 0x001fcc000f8e02ff */
[----:B------:R-:W-:-:S04]  /*0640*/  I2FP.F32.S32 R0, UR4 ;  /* 0x0000000400007c45 */ /* 0x000fc80008201400 */
[----:B------:R0:W1:Y:S01]  /*0650*/  MUFU.RSQ R11, R0 ;  /* 0x00000000000b7308 */ /* 0x0000620000001400 */
[----:B------:R-:W-:-:S05]  /*0660*/  VIADD R10, R0, 0xf3000000 ;  /* 0xf3000000000a7836 */ /* 0x000fca0000000000 */
[----:B------:R-:W-:-:S13]  /*0670*/  ISETP.GT.U32.AND P0, PT, R10, 0x727fffff, PT ;  /* 0x727fffff0a00780c */ /* 0x000fda0003f04070 */
[----:B01----:R-:W-:Y:S05]  /*0680*/  @!P0 BRA `(.L_x_28) ;  /* 0x00000000000c8947 */ /* 0x003fea0003800000 */
[----:B------:R-:W-:-:S07]  /*0690*/  MOV R12, 0x6b0 ;  /* 0x000006b0000c7802 */ /* 0x000fce0000000f00 */
[----:B-----5:R-:W-:Y:S05]  /*06a0*/  CALL.REL.NOINC `($__internal_5_$__cuda_sm20_sqrt_rn_f32_slowpath) ;  /* 0x00000004006c7944 */ /* 0x020fea0003c00000 */
[----:B------:R-:W-:Y:S05]  /*06b0*/  BRA `(.L_x_29) ;  /* 0x0000000000107947 */ /* 0x000fea0003800000 */
.L_x_28:
[----:B------:R-:W-:Y:S01]  /*06c0*/  FMUL.FTZ R13, R0, R11 ;  /* 0x0000000b000d7220 */ /* 0x000fe20000410000 */
[----:B------:R-:W-:-:S03]  /*06d0*/  FMUL.FTZ R11, R11, 0.5 ;  /* 0x3f0000000b0b7820 */ /* 0x000fc60000410000 */
[----:B------:R-:W-:-:S04]  /*06e0*/  FFMA R0, -R13, R13, R0 ;  /* 0x0000000d0d007223 */ /* 0x000fc80000000100 */
[----:B------:R-:W-:-:S07]  /*06f0*/  FFMA R0, R0, R11, R13 ;  /* 0x0000000b00007223 */ /* 0x000fce000000000d */
.L_x_29:
[----:B------:R-:W0:Y:S01]  /*0700*/  LDC R13, c[0x0][0x3bc] ;  /* 0x0000ef00ff0d7b82 */ /* 0x000e220000000800 */
[----:B------:R-:W0:Y:S01]  /*0710*/  LDCU.64 UR4, c[0x0][0x3c0] ;  /* 0x00007800ff0477ac */ /* 0x000e220008000a00 */
[----:B------:R-:W-:-:S04]  /*0720*/  IADD3 R10, PT, PT, R0, 0x1800000, RZ ;  /* 0x01800000000a7810 */ /* 0x000fc80007ffe0ff */
[----:B------:R-:W-:-:S04]  /*0730*/  LOP3.LUT R10, R10, 0x7f800000, RZ, 0xc0, !PT ;  /* 0x7f8000000a0a7812 */ /* 0x000fc800078ec0ff */
[----:B------:R-:W-:Y:S02]  /*0740*/  ISETP.GT.U32.AND P0, PT, R10, 0x1ffffff, PT ;  /* 0x01ffffff0a00780c */ /* 0x000fe40003f04070 */
[C---:B0-----:R-:W-:Y:S02]  /*0750*/  IADD3 R12, PT, PT, -R13.reuse, UR5, RZ ;  /* 0x000000050d0c7c10 */ /* 0x041fe4000fffe1ff */
[----:B------:R-:W-:Y:S02]  /*0760*/  IADD3 R13, PT, PT, -R13, UR4, RZ ;  /* 0x000000040d0d7c10 */ /* 0x000fe4000fffe1ff */
[----:B------:R-:W-:Y:S02]  /*0770*/  LEA.HI R12, R12, R12, RZ, 0x1 ;  /* 0x0000000c0c0c7211 */ /* 0x000fe400078f08ff */
[----:B------:R-:W-:-:S05]  /*0780*/  LEA.HI R13, R13, R13, RZ, 0x1 ;  /* 0x0000000d0d0d7211 */ /* 0x000fca00078f08ff */
[----:B------:R-:W-:Y:S05]  /*0790*/  @P0 BRA `(.L_x_30) ;  /* 0x00000000000c0947 */ /* 0x000fea0003800000 */
[----:B------:R-:W-:-:S07]  /*07a0*/  MOV R10, 0x7c0 ;  /* 0x000007c0000a7802 */ /* 0x000fce0000000f00 */
[----:B-----5:R-:W-:Y:S05]  /*07b0*/  CALL.REL.NOINC `($__internal_4_$__cuda_sm20_rcp_rn_f32_slowpath) ;  /* 0x0000000000587944 */ /* 0x020fea0003c00000 */
[----:B------:R-:W-:Y:S05]  /*07c0*/  BRA `(.L_x_31) ;  /* 0x0000000000107947 */ /* 0x000fea0003800000 */
.L_x_30:
[----:B------:R-:W0:Y:S02]  /*07d0*/  MUFU.RCP R11, R0 ;  /* 0x00000000000b7308 */ /* 0x000e240000001000 */
[----:B0-----:R-:W-:-:S04]  /*07e0*/  FFMA R10, R11, R0, -1 ;  /* 0xbf8000000b0a7423 */ /* 0x001fc80000000000 */
[----:B------:R-:W-:-:S04]  /*07f0*/  FADD.FTZ R10, -R10, -RZ ;  /* 0x800000ff0a0a7221 */ /* 0x000fc80000010100 */
[----:B------:R-:W-:-:S07]  /*0800*/  FFMA R14, R11, R10, R11 ;  /* 0x0000000a0b0e7223 */ /* 0x000fce000000000b */
.L_x_31:
[----:B------:R-:W0:Y:S01]  /*0810*/  LDCU UR4, c[0x0][0x3b8] ;  /* 0x00007700ff0477ac */ /* 0x000e220008000800 */
[----:B------:R-:W1:Y:S01]  /*0820*/  LDC.64 R10, c[0x0][0x380] ;  /* 0x0000e000ff0a7b82 */ /* 0x000e620000000a00 */
[----:B------:R-:W-:Y:S01]  /*0830*/  LEA.HI.SX32 R13, R13, R6, 0x1f ;  /* 0x000000060d0d7211 */ /* 0x000fe200078ffaff */
[-C--:B-----5:R-:W-:Y:S01]  /*0840*/  FMUL R5, R5, R14.reuse ;  /* 0x0000000e05057220 */ /* 0x0a0fe20000400000 */
[----:B------:R-:W2:Y:S01]  /*0850*/  LDCU.64 UR8, c[0x0][0x3c0] ;  /* 0x00007800ff0877ac */ /* 0x000ea20008000a00 */
[----:B------:R-:W-:Y:S01]  /*0860*/  LEA.HI.SX32 R7, R12, R7, 0x1f ;  /* 0x000000070c077211 */ /* 0x000fe200078ffaff */
[----:B------:R-:W-:Y:S01]  /*0870*/  FMUL R4, R4, R14 ;  /* 0x0000000e04047220 */ /* 0x000fe20000400000 */
[-C--:B------:R-:W-:Y:S01]  /*0880*/  FMUL R0, R8, R5.reuse ;  /* 0x0000000508007220 */ /* 0x080fe20000400000 */
[----:B0-----:R-:W-:Y:S02]  /*0890*/  IMAD R2, R2, UR4, R3 ;  /* 0x0000000402027c24 */ /* 0x001fe4000f8e0203 */
[C---:B------:R-:W-:Y:S01]  /*08a0*/  FMUL R3, R9.reuse, R5 ;  /* 0x0000000509037220 */ /* 0x040fe20000400000 */
[----:B------:R-:W-:Y:S01]  /*08b0*/  FFMA R9, R9, R4, R0 ;  /* 0x0000000409097223 */ /* 0x000fe20000000000 */
[----:B--2---:R-:W-:-:S02]  /*08c0*/  IMAD R2, R2, UR8, R13 ;  /* 0x0000000802027c24 */ /* 0x004fc4000f8e020d */
[----:B------:R-:W-:Y:S02]  /*08d0*/  FFMA R8, R8, R4, -R3 ;  /* 0x0000000408087223 */ /* 0x000fe40000000803 */
[----:B------:R-:W-:-:S04]  /*08e0*/  IMAD R7, R2, UR9, R7 ;  /* 0x0000000902077c24 */ /* 0x000fc8000f8e0207 */
[----:B-1----:R-:W-:-:S05]  /*08f0*/  IMAD.WIDE R10, R7, 0x8, R10 ;  /* 0x00000008070a7825 */ /* 0x002fca00078e020a */
[----:B------:R-:W-:Y:S01]  /*0900*/  STG.E.64 desc[UR6][R10.64], R8 ;  /* 0x000000080a007986 */ /* 0x000fe2000c101b06 */
[----:B------:R-:W-:Y:S05]  /*0910*/  EXIT ;  /* 0x000000000000794d */ /* 0x000fea0003800000 */
        .weak           $__internal_4_$__cuda_sm20_rcp_rn_f32_slowpath
        .type           $__internal_4_$__cuda_sm20_rcp_rn_f32_slowpath,@function
        .size           $__internal_4_$__cuda_sm20_rcp_rn_f32_slowpath,($__internal_5_$__cuda_sm20_sqrt_rn_f32_slowpath - $__internal_4_$__cuda_sm20_rcp_rn_f32_slowpath)
$__internal_4_$__cuda_sm20_rcp_rn_f32_slowpath:
        /* <DEDUP_REMOVED lines=9> */
[----:B---3--:R-:W2:Y:S02]  /*09b0*/  MUFU.RCP R11, R14 ;  /* 0x0000000e000b7308 */ /* 0x008ea40000001000 */
[----:B--2---:R-:W-:-:S04]  /*09c0*/  FFMA R0, R14, R11, -1 ;  /* 0xbf8000000e007423 */ /* 0x004fc8000000000b */
[----:B------:R-:W-:-:S04]  /*09d0*/  FADD.FTZ R0, -R0, -RZ ;  /* 0x800000ff00007221 */ /* 0x000fc80000010100 */
[----:B------:R-:W-:-:S04]  /*09e0*/  FFMA R0, R11, R0, R11 ;  /* 0x000000000b007223 */ /* 0x000fc8000000000b */
[----:B------:R-:W-:Y:S01]  /*09f0*/  FFMA R11, R0, 1.84467440737095516160e+19, RZ ;  /* 0x5f800000000b7823 */ /* 0x000fe200000000ff */
[----:B------:R-:W-:Y:S06]  /*0a00*/  BRA `(.L_x_33) ;  /* 0x0000000000887947 */ /* 0x000fec0003800000 */
.L_x_32:
[----:B------:R-:W-:-:S05]  /*0a10*/  VIADD R19, R11, 0xffffff03 ;  /* 0xffffff030b137836 */ /* 0x000fca0000000000 */
[----:B------:R-:W-:-:S13]  /*0a20*/  ISETP.GT.U32.AND P0, PT, R19, 0x1, PT ;  /* 0x000000011300780c */ /* 0x000fda0003f04070 */
[----:B------:R-:W-:Y:S05]  /*0a30*/  @P0 BRA `(.L_x_34) ;  /* 0x0000000000780947 */ /* 0x000fea0003800000 */
[----:B------:R-:W-:Y:S01]  /*0a40*/  LOP3.LUT R14, R0, 0x7fffff, RZ, 0xc0, !PT ;  /* 0x007fffff000e7812 */ /* 0x000fe200078ec0ff */
[----:B------:R-:W-:-:S03]  /*0a50*/  HFMA2 R18, -RZ, RZ, 0, 1.78813934326171875e-07 ;  /* 0x00000003ff127431 */ /* 0x000fc600000001ff */
        /* <DEDUP_REMOVED lines=11> */
[----:B------:R-:W-:-:S03]  /*0b10*/  LOP3.LUT R18, R18, R15, RZ, 0xc0, !PT ;  /* 0x0000000f12127212 */ /* 0x000fc600078ec0ff */
        /* <DEDUP_REMOVED lines=9> */
[----:B------:R-:W-:Y:S01]  /*0bb0*/  ISETP.GE.AND P0, PT, R14, RZ, PT ;  /* 0x000000ff0e00720c */ /* 0x000fe20003f06270 */
[----:B------:R-:W-:-:S05]  /*0bc0*/  VIADD R14, R11, 0xffffff04 ;  /* 0xffffff040b0e7836 */ /* 0x000fca0000000000 */
[----:B------:R-:W-:-:S07]  /*0bd0*/  SHF.R.U32.HI R11, RZ, R14, R15 ;  /* 0x0000000eff0b7219 */ /* 0x000fce000001160f */
[----:B------:R-:W-:-:S05]  /*0be0*/  @!P0 IADD3 R11, PT, PT, R11, 0x1, RZ ;  /* 0x000000010b0b8810 */ /* 0x000fca0007ffe0ff */
[----:B------:R-:W-:-:S05]  /*0bf0*/  @!P1 IMAD.SHL.U32 R11, R11, 0x2, RZ ;  /* 0x000000020b0b9824 */ /* 0x000fca00078e00ff */
[----:B------:R-:W-:Y:S01]  /*0c00*/  LOP3.LUT R11, R11, 0x80000000, R0, 0xf8, !PT ;  /* 0x800000000b0b7812 */ /* 0x000fe200078ef800 */
[----:B------:R-:W-:Y:S06]  /*0c10*/  BRA `(.L_x_33) ;  /* 0x0000000000047947 */ /* 0x000fec0003800000 */
.L_x_34:
[----:B------:R0:W1:Y:S02]  /*0c20*/  MUFU.RCP R11, R0 ;  /* 0x00000000000b7308 */ /* 0x0000640000001000 */
.L_x_33:
[----:B-1-3--:R-:W-:Y:S01]  /*0c30*/  MOV R14, R11 ;  /* 0x0000000b000e7202 */ /* 0x00afe20000000f00 */
[----:B------:R-:W-:-:S04]  /*0c40*/  IMAD.MOV.U32 R11, RZ, RZ, 0x0 ;  /* 0x00000000ff0b7424 */ /* 0x000fc800078e00ff */
[----:B0-2---:R-:W-:Y:S05]  /*0c50*/  RET.REL.NODEC R10 `(_Z3mulP6float2S0_S0_PiS1_iiiiiiii) ;  /* 0xfffffff00ae87950 */ /* 0x005fea0003c3ffff */
        .weak           $__internal_5_$__cuda_sm20_sqrt_rn_f32_slowpath
        .type           $__internal_5_$__cuda_sm20_sqrt_rn_f32_slowpath,@function
        .size           $__internal_5_$__cuda_sm20_sqrt_rn_f32_slowpath,(.L_x_42 - $__internal_5_$__cuda_sm20_sqrt_rn_f32_slowpath)
$__internal_5_$__cuda_sm20_sqrt_rn_f32_slowpath:
        /* <DEDUP_REMOVED lines=20> */
.L_x_35:
[----:B------:R-:W-:Y:S01]  /*0da0*/  IMAD.MOV.U32 R0, RZ, RZ, R10 ;  /* 0x000000ffff007224 */ /* 0x000fe200078e000a */
[----:B------:R-:W-:Y:S01]  /*0db0*/  MOV R10, R12 ;  /* 0x0000000c000a7202 */ /* 0x000fe20000000f00 */
[----:B------:R-:W-:-:S04]  /*0dc0*/  IMAD.MOV.U32 R11, RZ, RZ, 0x0 ;  /* 0x00000000ff0b7424 */ /* 0x000fc800078e00ff */
[----:B------:R-:W-:Y:S05]  /*0dd0*/  RET.REL.NODEC R10 `(_Z3mulP6float2S0_S0_PiS1_iiiiiiii) ;  /* 0xfffffff00a887950 */ /* 0x000fea0003c3ffff */
.L_x_36:
        /* <DEDUP_REMOVED lines=10> */
.L_x_42:


//--------------------- .nv.shared.reserved.0     --------------------------
	.section	.nv.shared.reserved.0,"aw",@nobits
	.weak		__nv_reservedSMEM_offset_0_alias
	.size		__nv_reservedSMEM_offset_0_alias, 0, 64
	.other		__nv_reservedSMEM_offset_0_alias,@"STO_CUDA_RESERVED_SHARED STV_DEFAULT"
__nv_reservedSMEM_offset_0_alias:
	.zero		0
	.zero		64


//--------------------- .nv.constant0._Z9updateampP6float2Pfiiiiiiii --------------------------
	.section	.nv.constant0._Z9updateampP6float2Pfiiiiiiii,"a",@progbits
	.sectionflags	@""
	.align	4
.nv.constant0._Z9updateampP6float2Pfiiiiiiii:
	.zero		944


//--------------------- .nv.constant0._Z7mulamulP6float2S0_S0_PiS1_iiiiiiii --------------------------
	.section	.nv.constant0._Z7mulamulP6float2S0_S0_PiS1_iiiiiiii,"a",@progbits
	.sectionflags	@""
	.align	4
.nv.constant0._Z7mulamulP6float2S0_S0_PiS1_iiiiiiii:
	.zero		968


//--------------------- .nv.constant0._Z4mulaP6float2S0_S0_PiS1_iiiiiiii --------------------------
	.section	.nv.constant0._Z4mulaP6float2S0_S0_PiS1_iiiiiiii,"a",@progbits
	.sectionflags	@""
	.align	4
.nv.constant0._Z4mulaP6float2S0_S0_PiS1_iiiiiiii:
	.zero		968


//--------------------- .nv.constant0._Z3mulP6float2S0_S0_PiS1_iiiiiiii --------------------------
	.section	.nv.constant0._Z3mulP6float2S0_S0_PiS1_iiiiiiii,"a",@progbits
	.sectionflags	@""
	.align	4
.nv.constant0._Z3mulP6float2S0_S0_PiS1_iiiiiiii:
	.zero		968


//--------------------- SYMBOLS --------------------------

	.type		.nv.reservedSmem.offset0,@object
	.size		.nv.reservedSmem.offset0,0x4
